	.headerflags	@"EF_CUDA_TEXMODE_UNIFIED EF_CUDA_64BIT_ADDRESS EF_CUDA_SM89 EF_CUDA_VIRTUAL_SM(EF_CUDA_SM89)"
	.elftype	@"ET_EXEC"


//--------------------- .nv.info                  --------------------------
	.section	.nv.info,"",@"SHT_CUDA_INFO"
	.align	4


	//----- nvinfo : EIATTR_REGCOUNT
	.align		4
        /*0000*/ 	.byte	0x04, 0x2f
        /*0002*/ 	.short	(.L_1 - .L_0)
	.align		4
.L_0:
        /*0004*/ 	.word	index@(triton__0d1d2d3d4d5de6)
        /*0008*/ 	.word	0x00000028


	//----- nvinfo : EIATTR_MAX_STACK_SIZE
	.align		4
.L_1:
        /*000c*/ 	.byte	0x04, 0x23
        /*000e*/ 	.short	(.L_3 - .L_2)
	.align		4
.L_2:
        /*0010*/ 	.word	index@(triton__0d1d2d3d4d5de6)
        /*0014*/ 	.word	0x00000000


	//----- nvinfo : EIATTR_MIN_STACK_SIZE
	.align		4
.L_3:
        /*0018*/ 	.byte	0x04, 0x12
        /*001a*/ 	.short	(.L_5 - .L_4)
	.align		4
.L_4:
        /*001c*/ 	.word	index@(triton__0d1d2d3d4d5de6)
        /*0020*/ 	.word	0x00000000


	//----- nvinfo : EIATTR_FRAME_SIZE
	.align		4
.L_5:
        /*0024*/ 	.byte	0x04, 0x11
        /*0026*/ 	.short	(.L_7 - .L_6)
	.align		4
.L_6:
        /*0028*/ 	.word	index@(triton__0d1d2d3d4d5de6)
        /*002c*/ 	.word	0x00000000
.L_7:


//--------------------- .nv.info.triton__0d1d2d3d4d5de6 --------------------------
	.section	.nv.info.triton__0d1d2d3d4d5de6,"",@"SHT_CUDA_INFO"
	.align	4


	//----- nvinfo : EIATTR_CUDA_API_VERSION
	.align		4
        /*0000*/ 	.byte	0x04, 0x37
        /*0002*/ 	.short	(.L_9 - .L_8)
.L_8:
        /*0004*/ 	.word	0x0000007b


	//----- nvinfo : EIATTR_PARAM_CBANK
	.align		4
.L_9:
        /*0008*/ 	.byte	0x04, 0x0a
        /*000a*/ 	.short	(.L_11 - .L_10)
	.align		4
.L_10:
        /*000c*/ 	.word	index@(.nv.constant0.triton__0d1d2d3d4d5de6)
        /*0010*/ 	.short	0x0160
        /*0012*/ 	.short	0x0030


	//----- nvinfo : EIATTR_CBANK_PARAM_SIZE
	.align		4
.L_11:
        /*0014*/ 	.byte	0x03, 0x19
        /*0016*/ 	.short	0x0030


	//----- nvinfo : EIATTR_KPARAM_INFO
	.align		4
        /*0018*/ 	.byte	0x04, 0x17
        /*001a*/ 	.short	(.L_13 - .L_12)
.L_12:
        /*001c*/ 	.word	0x00000000
        /*0020*/ 	.short	0x0006
        /*0022*/ 	.short	0x002c
        /*0024*/ 	.byte	0x00, 0xf0, 0x11, 0x00


	//----- nvinfo : EIATTR_KPARAM_INFO
	.align		4
.L_13:
        /*0028*/ 	.byte	0x04, 0x17
        /*002a*/ 	.short	(.L_15 - .L_14)
.L_14:
        /*002c*/ 	.word	0x00000000
        /*0030*/ 	.short	0x0005
        /*0032*/ 	.short	0x0028
        /*0034*/ 	.byte	0x00, 0xf0, 0x11, 0x00


	//----- nvinfo : EIATTR_KPARAM_INFO
	.align		4
.L_15:
        /*0038*/ 	.byte	0x04, 0x17
        /*003a*/ 	.short	(.L_17 - .L_16)
.L_16:
        /*003c*/ 	.word	0x00000000
        /*0040*/ 	.short	0x0004
        /*0042*/ 	.short	0x0020
        /*0044*/ 	.byte	0x00, 0xf0, 0x21, 0x00


	//----- nvinfo : EIATTR_KPARAM_INFO
	.align		4
.L_17:
        /*0048*/ 	.byte	0x04, 0x17
        /*004a*/ 	.short	(.L_19 - .L_18)
.L_18:
        /*004c*/ 	.word	0x00000000
        /*0050*/ 	.short	0x0003
        /*0052*/ 	.short	0x0018
        /*0054*/ 	.byte	0x00, 0xf0, 0x21, 0x00


	//----- nvinfo : EIATTR_KPARAM_INFO
	.align		4
.L_19:
        /*0058*/ 	.byte	0x04, 0x17
        /*005a*/ 	.short	(.L_21 - .L_20)
.L_20:
        /*005c*/ 	.word	0x00000000
        /*0060*/ 	.short	0x0002
        /*0062*/ 	.short	0x0010
        /*0064*/ 	.byte	0x00, 0xf0, 0x21, 0x00


	//----- nvinfo : EIATTR_KPARAM_INFO
	.align		4
.L_21:
        /*0068*/ 	.byte	0x04, 0x17
        /*006a*/ 	.short	(.L_23 - .L_22)
.L_22:
        /*006c*/ 	.word	0x00000000
        /*0070*/ 	.short	0x0001
        /*0072*/ 	.short	0x0008
        /*0074*/ 	.byte	0x00, 0xf0, 0x21, 0x00


	//----- nvinfo : EIATTR_KPARAM_INFO
	.align		4
.L_23:
        /*0078*/ 	.byte	0x04, 0x17
        /*007a*/ 	.short	(.L_25 - .L_24)
.L_24:
        /*007c*/ 	.word	0x00000000
        /*0080*/ 	.short	0x0000
        /*0082*/ 	.short	0x0000
        /*0084*/ 	.byte	0x00, 0xf0, 0x21, 0x00


	//----- nvinfo : EIATTR_MAXREG_COUNT
	.align		4
.L_25:
        /*0088*/ 	.byte	0x03, 0x1b
        /*008a*/ 	.short	0x00ff


	//----- nvinfo : EIATTR_COOP_GROUP_MASK_REGIDS
	.align		4
        /*008c*/ 	.byte	0x04, 0x29
        /*008e*/ 	.short	(.L_27 - .L_26)


	//   ....[0]....
.L_26:
        /*0090*/ 	.word	0xffffffff


	//   ....[1]....
        /*0094*/ 	.word	0xffffffff


	//   ....[2]....
        /*0098*/ 	.word	0xffffffff


	//   ....[3]....
        /*009c*/ 	.word	0xffffffff


	//   ....[4]....
        /*00a0*/ 	.word	0xffffffff


	//   ....[5]....
        /*00a4*/ 	.word	0xffffffff


	//   ....[6]....
        /*00a8*/ 	.word	0xffffffff


	//   ....[7]....
        /*00ac*/ 	.word	0xffffffff


	//   ....[8]....
        /*00b0*/ 	.word	0xffffffff


	//   ....[9]....
        /*00b4*/ 	.word	0xffffffff


	//   ....[10]....
        /*00b8*/ 	.word	0xffffffff


	//   ....[11]....
        /*00bc*/ 	.word	0xffffffff


	//   ....[12]....
        /*00c0*/ 	.word	0xffffffff


	//   ....[13]....
        /*00c4*/ 	.word	0xffffffff


	//   ....[14]....
        /*00c8*/ 	.word	0xffffffff


	//   ....[15]....
        /*00cc*/ 	.word	0xffffffff


	//   ....[16]....
        /*00d0*/ 	.word	0xffffffff


	//   ....[17]....
        /*00d4*/ 	.word	0xffffffff


	//   ....[18]....
        /*00d8*/ 	.word	0xffffffff


	//   ....[19]....
        /*00dc*/ 	.word	0xffffffff


	//   ....[20]....
        /*00e0*/ 	.word	0xffffffff


	//   ....[21]....
        /*00e4*/ 	.word	0xffffffff


	//   ....[22]....
        /*00e8*/ 	.word	0xffffffff


	//   ....[23]....
        /*00ec*/ 	.word	0xffffffff


	//   ....[24]....
        /*00f0*/ 	.word	0xffffffff


	//   ....[25]....
        /*00f4*/ 	.word	0xffffffff


	//   ....[26]....
        /*00f8*/ 	.word	0xffffffff


	//   ....[27]....
        /*00fc*/ 	.word	0xffffffff


	//   ....[28]....
        /*0100*/ 	.word	0xffffffff


	//   ....[29]....
        /*0104*/ 	.word	0xffffffff


	//   ....[30]....
        /*0108*/ 	.word	0xffffffff


	//   ....[31]....
        /*010c*/ 	.word	0xffffffff


	//   ....[32]....
        /*0110*/ 	.word	0xffffffff


	//   ....[33]....
        /*0114*/ 	.word	0xffffffff


	//   ....[34]....
        /*0118*/ 	.word	0xffffffff


	//   ....[35]....
        /*011c*/ 	.word	0xffffffff


	//   ....[36]....
        /*0120*/ 	.word	0xffffffff


	//   ....[37]....
        /*0124*/ 	.word	0xffffffff


	//   ....[38]....
        /*0128*/ 	.word	0xffffffff


	//   ....[39]....
        /*012c*/ 	.word	0xffffffff


	//   ....[40]....
        /*0130*/ 	.word	0xffffffff


	//   ....[41]....
        /*0134*/ 	.word	0xffffffff


	//   ....[42]....
        /*0138*/ 	.word	0xffffffff


	//   ....[43]....
        /*013c*/ 	.word	0xffffffff


	//   ....[44]....
        /*0140*/ 	.word	0xffffffff


	//   ....[45]....
        /*0144*/ 	.word	0xffffffff


	//   ....[46]....
        /*0148*/ 	.word	0xffffffff


	//   ....[47]....
        /*014c*/ 	.word	0xffffffff


	//   ....[48]....
        /*0150*/ 	.word	0xffffffff


	//   ....[49]....
        /*0154*/ 	.word	0xffffffff


	//   ....[50]....
        /*0158*/ 	.word	0xffffffff


	//----- nvinfo : EIATTR_COOP_GROUP_INSTR_OFFSETS
	.align		4
.L_27:
        /*015c*/ 	.byte	0x04, 0x28
        /*015e*/ 	.short	(.L_29 - .L_28)


	//   ....[0]....
.L_28:
        /*0160*/ 	.word	0x00000220


	//   ....[1]....
        /*0164*/ 	.word	0x00000250


	//   ....[2]....
        /*0168*/ 	.word	0x00000280


	//   ....[3]....
        /*016c*/ 	.word	0x000002b0


	//   ....[4]....
        /*0170*/ 	.word	0x000002f0


	//   ....[5]....
        /*0174*/ 	.word	0x00000410


	//   ....[6]....
        /*0178*/ 	.word	0x000005f0


	//   ....[7]....
        /*017c*/ 	.word	0x00000630


	//   ....[8]....
        /*0180*/ 	.word	0x00000660


	//   ....[9]....
        /*0184*/ 	.word	0x00000670


	//   ....[10]....
        /*0188*/ 	.word	0x000006b0


	//   ....[11]....
        /*018c*/ 	.word	0x000006f0


	//   ....[12]....
        /*0190*/ 	.word	0x00000760


	//   ....[13]....
        /*0194*/ 	.word	0x000007a0


	//   ....[14]....
        /*0198*/ 	.word	0x00000890


	//   ....[15]....
        /*019c*/ 	.word	0x000008e0


	//   ....[16]....
        /*01a0*/ 	.word	0x00000930


	//   ....[17]....
        /*01a4*/ 	.word	0x000009b0


	//   ....[18]....
        /*01a8*/ 	.word	0x000009e0


	//   ....[19]....
        /*01ac*/ 	.word	0x00000a20


	//   ....[20]....
        /*01b0*/ 	.word	0x00000a80


	//   ....[21]....
        /*01b4*/ 	.word	0x00000ae0


	//   ....[22]....
        /*01b8*/ 	.word	0x00000cf0


	//   ....[23]....
        /*01bc*/ 	.word	0x00000d30


	//   ....[24]....
        /*01c0*/ 	.word	0x00000d70


	//   ....[25]....
        /*01c4*/ 	.word	0x00000db0


	//   ....[26]....
        /*01c8*/ 	.word	0x00000df0


	//   ....[27]....
        /*01cc*/ 	.word	0x00000e00


	//   ....[28]....
        /*01d0*/ 	.word	0x00000e20


	//   ....[29]....
        /*01d4*/ 	.word	0x00000e90


	//   ....[30]....
        /*01d8*/ 	.word	0x00000fe0


	//   ....[31]....
        /*01dc*/ 	.word	0x00001070


	//   ....[32]....
        /*01e0*/ 	.word	0x000010b0


	//   ....[33]....
        /*01e4*/ 	.word	0x00001100


	//   ....[34]....
        /*01e8*/ 	.word	0x00001180


	//   ....[35]....
        /*01ec*/ 	.word	0x000011a0


	//   ....[36]....
        /*01f0*/ 	.word	0x00001220


	//   ....[37]....
        /*01f4*/ 	.word	0x00001260


	//   ....[38]....
        /*01f8*/ 	.word	0x00001290


	//   ....[39]....
        /*01fc*/ 	.word	0x000012d0


	//   ....[40]....
        /*0200*/ 	.word	0x00001310


	//   ....[41]....
        /*0204*/ 	.word	0x00001340


	//   ....[42]....
        /*0208*/ 	.word	0x00001390


	//   ....[43]....
        /*020c*/ 	.word	0x00001610


	//   ....[44]....
        /*0210*/ 	.word	0x000016d0


	//   ....[45]....
        /*0214*/ 	.word	0x00001710


	//   ....[46]....
        /*0218*/ 	.word	0x000017d0


	//   ....[47]....
        /*021c*/ 	.word	0x00001810


	//   ....[48]....
        /*0220*/ 	.word	0x00001a40


	//   ....[49]....
        /*0224*/ 	.word	0x00001a50


	//   ....[50]....
        /*0228*/ 	.word	0x00001ac0


	//----- nvinfo : EIATTR_EXIT_INSTR_OFFSETS
	.align		4
.L_29:
        /*022c*/ 	.byte	0x04, 0x1c
        /*022e*/ 	.short	(.L_31 - .L_30)


	//   ....[0]....
.L_30:
        /*0230*/ 	.word	0x00001d30


	//   ....[1]....
        /*0234*/ 	.word	0x00001d70


	//----- nvinfo : EIATTR_MAX_THREADS
	.align		4
.L_31:
        /*0238*/ 	.byte	0x04, 0x05
        /*023a*/ 	.short	(.L_33 - .L_32)
.L_32:
        /*023c*/ 	.word	0x00000040
        /*0240*/ 	.word	0x00000001
        /*0244*/ 	.word	0x00000001
.L_33:


//--------------------- .nv.rel.action            --------------------------
	.section	.nv.rel.action,"",@"SHT_CUDA_RELOCINFO"
	.align	8
	.sectionentsize	8
        /*0000*/ 	.byte	0x73, 0x00, 0x00, 0x00, 0x00, 0x00, 0x00, 0x00, 0x00, 0x00, 0x00, 0x11, 0x25, 0x00, 0x05, 0x36


//--------------------- .nv.constant0.triton__0d1d2d3d4d5de6 --------------------------
	.section	.nv.constant0.triton__0d1d2d3d4d5de6,"a",@progbits
	.align	4
.nv.constant0.triton__0d1d2d3d4d5de6:
	.zero		400


//--------------------- .text.triton__0d1d2d3d4d5de6 --------------------------
	.section	.text.triton__0d1d2d3d4d5de6,"ax",@progbits
	.sectionflags	@"SHF_BARRIERS=1"
	.sectioninfo	@"SHI_REGISTERS=40"
	.align	128
        .global         triton__0d1d2d3d4d5de6
        .type           triton__0d1d2d3d4d5de6,@function
        .size           triton__0d1d2d3d4d5de6,(.L_x_1 - triton__0d1d2d3d4d5de6)
        .other          triton__0d1d2d3d4d5de6,@"STO_CUDA_ENTRY STV_DEFAULT"
triton__0d1d2d3d4d5de6:
.text.triton__0d1d2d3d4d5de6:
[----:B------:R-:W-:-:S02]  /*0000*/  MOV R1, c[0x0][0x28] ;  /* 0x00000a0000017a02 */ /* 0x000fc40000000f00 */
[----:B------:R-:W0:Y:S01]  /*0010*/  S2R R2, SR_TID.X ;  /* 0x0000000000027919 */ /* 0x000e220000002100 */
[----:B------:R-:W-:Y:S01]  /*0020*/  CS2R R6, SRZ ;  /* 0x0000000000067805 */ /* 0x000fe2000001ff00 */
[----:B------:R-:W-:Y:S02]  /*0030*/  ULDC.64 UR4, c[0x0][0x118] ;  /* 0x0000460000047ab9 */ /* 0x000fe40000000a00 */
[----:B------:R-:W1:Y:S01]  /*0040*/  S2R R3, SR_CTAID.X ;  /* 0x0000000000037919 */ /* 0x000e620000002500 */
[--C-:B0-----:R-:W-:Y:S02]  /*0050*/  SHF.R.U32.HI R17, RZ, 0x5, R2.reuse ;  /* 0x00000005ff117819 */ /* 0x101fe40000011602 */
[----:B------:R-:W-:Y:S02]  /*0060*/  SHF.R.U32.HI R0, RZ, 0x1, R2 ;  /* 0x00000001ff007819 */ /* 0x000fe40000011602 */
[----:B-1----:R-:W-:Y:S02]  /*0070*/  SHF.L.U32 R3, R3, 0x3, RZ ;  /* 0x0000000303037819 */ /* 0x002fe400000006ff */
[----:B------:R-:W-:-:S02]  /*0080*/  LOP3.LUT R16, R2, 0x1, RZ, 0xc0, !PT ;  /* 0x0000000102107812 */ /* 0x000fc400078ec0ff */
[----:B------:R-:W-:Y:S02]  /*0090*/  SGXT.U32 R17, R17, 0x1 ;  /* 0x000000011111781a */ /* 0x000fe40000000000 */
[----:B------:R-:W-:Y:S02]  /*00a0*/  SGXT.U32 R0, R0, 0x4 ;  /* 0x000000040000781a */ /* 0x000fe40000000000 */
[----:B------:R-:W-:Y:S02]  /*00b0*/  LEA R4, R16, R3, 0x2 ;  /* 0x0000000310047211 */ /* 0x000fe400078e10ff */
[----:B------:R-:W-:Y:S02]  /*00c0*/  SHF.L.U32 R5, R17, 0x4, RZ ;  /* 0x0000000411057819 */ /* 0x000fe400000006ff */
[----:B------:R-:W-:Y:S02]  /*00d0*/  ISETP.GE.AND P0, PT, R4, 0x20, PT ;  /* 0x000000200400780c */ /* 0x000fe40003f06270 */
[----:B------:R-:W-:-:S02]  /*00e0*/  LOP3.LUT R5, R5, R0, RZ, 0xfc, !PT ;  /* 0x0000000005057212 */ /* 0x000fc400078efcff */
[----:B------:R-:W-:Y:S02]  /*00f0*/  MOV R0, 0x4 ;  /* 0x0000000400007802 */ /* 0x000fe40000000f00 */
[C---:B------:R-:W-:Y:S02]  /*0100*/  ISETP.LT.U32.AND P0, PT, R5.reuse, 0x12, !P0 ;  /* 0x000000120500780c */ /* 0x040fe40004701070 */
[----:B------:R-:W-:Y:S02]  /*0110*/  LEA R27, R5, R4, 0x5 ;  /* 0x00000004051b7211 */ /* 0x000fe400078e28ff */
[----:B------:R-:W-:-:S03]  /*0120*/  CS2R R4, SRZ ;  /* 0x0000000000047805 */ /* 0x000fc6000001ff00 */
[----:B------:R-:W-:-:S06]  /*0130*/  IMAD.WIDE R22, R27, R0, c[0x0][0x170] ;  /* 0x00005c001b167625 */ /* 0x000fcc00078e0200 */
[----:B------:R-:W2:Y:S01]  /*0140*/  @P0 LDG.E.128 R4, [R22.64] ;  /* 0x0000000416040981 */ /* 0x000ea2000c1e1d00 */
[----:B------:R-:W-:Y:S01]  /*0150*/  CS2R R8, SRZ ;  /* 0x0000000000087805 */ /* 0x000fe2000001ff00 */
[----:B------:R-:W-:Y:S01]  /*0160*/  CS2R R10, SRZ ;  /* 0x00000000000a7805 */ /* 0x000fe2000001ff00 */
[----:B------:R-:W-:Y:S01]  /*0170*/  IMAD.WIDE R24, R27, R0, c[0x0][0x160] ;  /* 0x000058001b187625 */ /* 0x000fe200078e0200 */
[----:B------:R-:W-:-:S04]  /*0180*/  CS2R R12, SRZ ;  /* 0x00000000000c7805 */ /* 0x000fc8000001ff00 */
[----:B------:R-:W3:Y:S01]  /*0190*/  @P0 LDG.E.128 R8, [R24.64] ;  /* 0x0000000418080981 */ /* 0x000ee2000c1e1d00 */
[----:B------:R-:W-:Y:S01]  /*01a0*/  CS2R R14, SRZ ;  /* 0x00000000000e7805 */ /* 0x000fe2000001ff00 */
[----:B------:R-:W-:-:S05]  /*01b0*/  IMAD.WIDE R26, R27, R0, c[0x0][0x168] ;  /* 0x00005a001b1a7625 */ /* 0x000fca00078e0200 */
[----:B------:R-:W4:Y:S01]  /*01c0*/  @P0 LDG.E.128 R12, [R26.64] ;  /* 0x000000041a0c0981 */ /* 0x000f22000c1e1d00 */
[----:B--2---:R-:W-:Y:S02]  /*01d0*/  SEL R4, R4, RZ, P0 ;  /* 0x000000ff04047207 */ /* 0x004fe40000000000 */
[----:B------:R-:W-:Y:S02]  /*01e0*/  SEL R5, R5, RZ, P0 ;  /* 0x000000ff05057207 */ /* 0x000fe40000000000 */
[----:B------:R-:W-:Y:S02]  /*01f0*/  FSEL R32, R4, RZ, P0 ;  /* 0x000000ff04207208 */ /* 0x000fe40000000000 */
[----:B------:R-:W-:Y:S02]  /*0200*/  FSEL R22, R5, RZ, P0 ;  /* 0x000000ff05167208 */ /* 0x000fe40000000000 */
[----:B---3--:R-:W-:Y:S01]  /*0210*/  SEL R8, R8, RZ, P0 ;  /* 0x000000ff08087207 */ /* 0x008fe20000000000 */
[----:B------:R-:W0:Y:S01]  /*0220*/  SHFL.BFLY PT, R29, R32, 0x10, 0x1f ;  /* 0x0e001f00201d7f89 */ /* 0x000e2200000e0000 */
[----:B------:R-:W-:-:S02]  /*0230*/  SEL R4, R6, RZ, P0 ;  /* 0x000000ff06047207 */ /* 0x000fc40000000000 */
[----:B------:R-:W-:Y:S01]  /*0240*/  FSEL R31, R8, RZ, P0 ;  /* 0x000000ff081f7208 */ /* 0x000fe20000000000 */
[----:B------:R-:W1:Y:S01]  /*0250*/  SHFL.BFLY PT, R25, R22, 0x10, 0x1f ;  /* 0x0e001f0016197f89 */ /* 0x000e6200000e0000 */
[----:B------:R-:W-:Y:S02]  /*0260*/  FSEL R4, R4, RZ, P0 ;  /* 0x000000ff04047208 */ /* 0x000fe40000000000 */
[----:B----4-:R-:W-:Y:S02]  /*0270*/  SEL R5, R12, RZ, P0 ;  /* 0x000000ff0c057207 */ /* 0x010fe40000000000 */
[----:B------:R-:W2:Y:S01]  /*0280*/  SHFL.BFLY PT, R12, R31, 0x10, 0x1f ;  /* 0x0e001f001f0c7f89 */ /* 0x000ea200000e0000 */
[----:B------:R-:W-:Y:S02]  /*0290*/  SEL R23, R7, RZ, P0 ;  /* 0x000000ff07177207 */ /* 0x000fe40000000000 */
[----:B------:R-:W-:Y:S01]  /*02a0*/  SEL R13, R13, RZ, P0 ;  /* 0x000000ff0d0d7207 */ /* 0x000fe20000000000 */
[----:B------:R-:W3:Y:S01]  /*02b0*/  SHFL.BFLY PT, R27, R4, 0x10, 0x1f ;  /* 0x0e001f00041b7f89 */ /* 0x000ee200000e0000 */
[----:B------:R-:W-:-:S02]  /*02c0*/  FSEL R23, R23, RZ, P0 ;  /* 0x000000ff17177208 */ /* 0x000fc40000000000 */
[----:B------:R-:W-:Y:S02]  /*02d0*/  SEL R9, R9, RZ, P0 ;  /* 0x000000ff09097207 */ /* 0x000fe40000000000 */
[----:B------:R-:W-:Y:S01]  /*02e0*/  SEL R10, R10, RZ, P0 ;  /* 0x000000ff0a0a7207 */ /* 0x000fe20000000000 */
[----:B------:R-:W-:Y:S01]  /*02f0*/  SHFL.BFLY PT, R24, R23, 0x10, 0x1f ;  /* 0x0e001f0017187f89 */ /* 0x000fe200000e0000 */
[----:B------:R-:W-:Y:S02]  /*0300*/  SEL R11, R11, RZ, P0 ;  /* 0x000000ff0b0b7207 */ /* 0x000fe40000000000 */
[----:B------:R-:W-:Y:S01]  /*0310*/  SEL R15, R15, RZ, P0 ;  /* 0x000000ff0f0f7207 */ /* 0x000fe20000000000 */
[----:B0-----:R-:W-:-:S03]  /*0320*/  FADD R21, R32, R29 ;  /* 0x0000001d20157221 */ /* 0x001fc60000000000 */
[----:B------:R-:W-:Y:S01]  /*0330*/  FSEL R15, R15, RZ, P0 ;  /* 0x000000ff0f0f7208 */ /* 0x000fe20000000000 */
[C---:B------:R-:W-:Y:S01]  /*0340*/  FMUL R8, R21.reuse, 0.25 ;  /* 0x3e80000015087820 */ /* 0x040fe20000400000 */
[C---:B------:R-:W-:Y:S01]  /*0350*/  FSETP.GEU.AND P4, PT, |R21|.reuse, 1.175494350822287508e-38, PT ;  /* 0x008000001500780b */ /* 0x040fe20003f8e200 */
[----:B-1----:R-:W-:Y:S01]  /*0360*/  FADD R6, R22, R25 ;  /* 0x0000001916067221 */ /* 0x002fe20000000000 */
[----:B------:R-:W-:Y:S01]  /*0370*/  FSETP.GT.AND P2, PT, |R21|, 8.50705917302346158658e+37, PT ;  /* 0x7e8000001500780b */ /* 0x000fe20003f44200 */
[----:B--2---:R-:W-:-:S03]  /*0380*/  FADD R12, -R31, R12 ;  /* 0x0000000c1f0c7221 */ /* 0x004fc60000000100 */
[----:B------:R-:W-:Y:S02]  /*0390*/  FSEL R26, R8, R21, P2 ;  /* 0x00000015081a7208 */ /* 0x000fe40001000000 */
[----:B------:R-:W-:Y:S01]  /*03a0*/  FSETP.GEU.AND P1, PT, |R6|, 1.175494350822287508e-38, PT ;  /* 0x008000000600780b */ /* 0x000fe20003f2e200 */
[----:B------:R-:W-:Y:S01]  /*03b0*/  FMUL R33, R12, R12 ;  /* 0x0000000c0c217220 */ /* 0x000fe20000400000 */
[----:B------:R-:W-:Y:S01]  /*03c0*/  FSEL R8, R5, RZ, P0 ;  /* 0x000000ff05087208 */ /* 0x000fe20000000000 */
[C---:B------:R-:W-:Y:S01]  /*03d0*/  FMUL R5, R6.reuse, 0.25 ;  /* 0x3e80000006057820 */ /* 0x040fe20000400000 */
[----:B------:R-:W-:Y:S01]  /*03e0*/  FSETP.GT.AND P3, PT, |R6|, 8.50705917302346158658e+37, PT ;  /* 0x7e8000000600780b */ /* 0x000fe20003f64200 */
[----:B------:R-:W-:Y:S01]  /*03f0*/  @!P4 FMUL R26, R26, 16777216 ;  /* 0x4b8000001a1ac820 */ /* 0x000fe20000400000 */
[----:B------:R-:W-:Y:S01]  /*0400*/  FMUL R32, R32, R33 ;  /* 0x0000002120207220 */ /* 0x000fe20000400000 */
[----:B------:R-:W0:Y:S01]  /*0410*/  SHFL.BFLY PT, R7, R8, 0x10, 0x1f ;  /* 0x0e001f0008077f89 */ /* 0x000e2200000e0000 */
[----:B------:R-:W-:Y:S01]  /*0420*/  FSEL R28, R5, R6, P3 ;  /* 0x00000006051c7208 */ /* 0x000fe20001800000 */
[----:B------:R-:W-:Y:S01]  /*0430*/  @P2 FMUL R29, R29, 0.25 ;  /* 0x3e8000001d1d2820 */ /* 0x000fe20000400000 */
[----:B---3--:R-:W-:Y:S01]  /*0440*/  FADD R5, R4, R27 ;  /* 0x0000001b04057221 */ /* 0x008fe20000000000 */
[----:B------:R-:W1:Y:S02]  /*0450*/  MUFU.RCP R26, R26 ;  /* 0x0000001a001a7308 */ /* 0x000e640000001000 */
[----:B------:R-:W-:Y:S01]  /*0460*/  @!P1 FMUL R28, R28, 16777216 ;  /* 0x4b8000001c1c9820 */ /* 0x000fe20000400000 */
[----:B------:R-:W-:Y:S01]  /*0470*/  @!P4 FMUL R29, R29, 16777216 ;  /* 0x4b8000001d1dc820 */ /* 0x000fe20000400000 */
[C---:B------:R-:W-:Y:S01]  /*0480*/  FSETP.GEU.AND P4, PT, |R5|.reuse, 1.175494350822287508e-38, PT ;  /* 0x008000000500780b */ /* 0x040fe20003f8e200 */
[----:B------:R-:W-:Y:S01]  /*0490*/  FMUL R30, R5, 0.25 ;  /* 0x3e800000051e7820 */ /* 0x000fe20000400000 */
[----:B------:R-:W-:Y:S01]  /*04a0*/  @P3 FMUL R25, R25, 0.25 ;  /* 0x3e80000019193820 */ /* 0x000fe20000400000 */
[----:B------:R-:W-:Y:S01]  /*04b0*/  FSETP.NEU.AND P3, PT, R21, RZ, PT ;  /* 0x000000ff1500720b */ /* 0x000fe20003f6d000 */
[----:B------:R-:W2:Y:S01]  /*04c0*/  MUFU.RCP R28, R28 ;  /* 0x0000001c001c7308 */ /* 0x000ea20000001000 */
[----:B------:R-:W-:Y:S01]  /*04d0*/  FSETP.GT.AND P2, PT, |R5|, 8.50705917302346158658e+37, PT ;  /* 0x7e8000000500780b */ /* 0x000fe20003f44200 */
[----:B------:R-:W-:-:S03]  /*04e0*/  @!P1 FMUL R25, R25, 16777216 ;  /* 0x4b80000019199820 */ /* 0x000fc60000400000 */
[----:B------:R-:W-:Y:S01]  /*04f0*/  FSEL R33, R30, R5, P2 ;  /* 0x000000051e217208 */ /* 0x000fe20001000000 */
[----:B-1----:R-:W-:-:S04]  /*0500*/  FMUL R26, R26, R29 ;  /* 0x0000001d1a1a7220 */ /* 0x002fc80000400000 */
[----:B------:R-:W-:Y:S01]  /*0510*/  @!P4 FMUL R33, R33, 16777216 ;  /* 0x4b8000002121c820 */ /* 0x000fe20000400000 */
[----:B0-----:R-:W-:Y:S01]  /*0520*/  FADD R29, R8, R7 ;  /* 0x00000007081d7221 */ /* 0x001fe20000000000 */
[----:B------:R-:W-:Y:S02]  /*0530*/  FSEL R26, R26, RZ, P3 ;  /* 0x000000ff1a1a7208 */ /* 0x000fe40001800000 */
[----:B------:R-:W-:Y:S01]  /*0540*/  @P2 FMUL R27, R27, 0.25 ;  /* 0x3e8000001b1b2820 */ /* 0x000fe20000400000 */
[----:B--2---:R-:W-:Y:S01]  /*0550*/  FMUL R7, R28, R25 ;  /* 0x000000191c077220 */ /* 0x004fe20000400000 */
[----:B------:R-:W-:Y:S01]  /*0560*/  SEL R25, R14, RZ, P0 ;  /* 0x000000ff0e197207 */ /* 0x000fe20000000000 */
[----:B------:R-:W-:Y:S01]  /*0570*/  FFMA R8, R12, R26, R31 ;  /* 0x0000001a0c087223 */ /* 0x000fe2000000001f */
[----:B------:R-:W-:Y:S01]  /*0580*/  FSEL R31, R13, RZ, P0 ;  /* 0x000000ff0d1f7208 */ /* 0x000fe20000000000 */
[----:B------:R-:W-:Y:S01]  /*0590*/  FADD R12, R23, R24 ;  /* 0x00000018170c7221 */ /* 0x000fe20000000000 */
[----:B------:R-:W-:Y:S01]  /*05a0*/  FSEL R13, R9, RZ, P0 ;  /* 0x000000ff090d7208 */ /* 0x000fe20000000000 */
[----:B------:R-:W-:Y:S01]  /*05b0*/  FFMA R9, R26, R32, R29 ;  /* 0x000000201a097223 */ /* 0x000fe2000000001d */
[----:B------:R-:W-:Y:S01]  /*05c0*/  FSEL R25, R25, RZ, P0 ;  /* 0x000000ff19197208 */ /* 0x000fe20000000000 */
[----:B------:R0:W1:Y:S01]  /*05d0*/  MUFU.RCP R14, R33 ;  /* 0x00000021000e7308 */ /* 0x0000620000001000 */
[C---:B------:R-:W-:Y:S01]  /*05e0*/  FSETP.GEU.AND P3, PT, |R12|.reuse, 1.175494350822287508e-38, PT ;  /* 0x008000000c00780b */ /* 0x040fe20003f6e200 */
[----:B------:R-:W2:Y:S01]  /*05f0*/  SHFL.BFLY PT, R28, R13, 0x10, 0x1f ;  /* 0x0e001f000d1c7f89 */ /* 0x000ea200000e0000 */
[C---:B------:R-:W-:Y:S01]  /*0600*/  FMUL R29, R12.reuse, 0.25 ;  /* 0x3e8000000c1d7820 */ /* 0x040fe20000400000 */
[----:B------:R-:W-:Y:S01]  /*0610*/  FSETP.GT.AND P1, PT, |R12|, 8.50705917302346158658e+37, PT ;  /* 0x7e8000000c00780b */ /* 0x000fe20003f24200 */
[----:B------:R-:W-:Y:S01]  /*0620*/  @!P4 FMUL R27, R27, 16777216 ;  /* 0x4b8000001b1bc820 */ /* 0x000fe20000400000 */
[----:B------:R-:W3:Y:S01]  /*0630*/  SHFL.BFLY PT, R32, R25, 0x10, 0x1f ;  /* 0x0e001f0019207f89 */ /* 0x000ee200000e0000 */
[----:B------:R-:W-:-:S02]  /*0640*/  FSEL R26, R10, RZ, P0 ;  /* 0x000000ff0a1a7208 */ /* 0x000fc40000000000 */
[----:B0-----:R-:W-:Y:S01]  /*0650*/  FSEL R33, R29, R12, P1 ;  /* 0x0000000c1d217208 */ /* 0x001fe20000800000 */
[----:B------:R-:W0:Y:S04]  /*0660*/  SHFL.BFLY PT, R10, R21, 0x8, 0x1f ;  /* 0x0d001f00150a7f89 */ /* 0x000e2800000e0000 */
[----:B------:R-:W4:Y:S01]  /*0670*/  SHFL.BFLY PT, R30, R31, 0x10, 0x1f ;  /* 0x0e001f001f1e7f89 */ /* 0x000f2200000e0000 */
[----:B------:R-:W-:Y:S01]  /*0680*/  @!P3 FMUL R33, R33, 16777216 ;  /* 0x4b8000002121b820 */ /* 0x000fe20000400000 */
[----:B-1----:R-:W-:Y:S01]  /*0690*/  FMUL R27, R14, R27 ;  /* 0x0000001b0e1b7220 */ /* 0x002fe20000400000 */
[----:B------:R-:W-:Y:S01]  /*06a0*/  FSEL R14, R11, RZ, P0 ;  /* 0x000000ff0b0e7208 */ /* 0x000fe20000000000 */
[----:B------:R-:W1:Y:S01]  /*06b0*/  SHFL.BFLY PT, R29, R26, 0x10, 0x1f ;  /* 0x0e001f001a1d7f89 */ /* 0x000e6200000e0000 */
[----:B------:R-:W-:Y:S01]  /*06c0*/  @P1 FMUL R24, R24, 0.25 ;  /* 0x3e80000018181820 */ /* 0x000fe20000400000 */
[----:B------:R-:W-:Y:S01]  /*06d0*/  FSETP.NEU.AND P1, PT, R6, RZ, PT ;  /* 0x000000ff0600720b */ /* 0x000fe20003f2d000 */
[----:B------:R-:W5:Y:S01]  /*06e0*/  MUFU.RCP R33, R33 ;  /* 0x0000002100217308 */ /* 0x000f620000001000 */
[----:B------:R-:W1:Y:S01]  /*06f0*/  SHFL.BFLY PT, R11, R14, 0x10, 0x1f ;  /* 0x0e001f000e0b7f89 */ /* 0x000e6200000e0000 */
[----:B------:R-:W-:Y:S01]  /*0700*/  @!P3 FMUL R24, R24, 16777216 ;  /* 0x4b8000001818b820 */ /* 0x000fe20000400000 */
[----:B------:R-:W-:Y:S01]  /*0710*/  FSEL R35, R7, RZ, P1 ;  /* 0x000000ff07237208 */ /* 0x000fe20000800000 */
[----:B--2---:R-:W-:Y:S01]  /*0720*/  FADD R34, -R13, R28 ;  /* 0x0000001c0d227221 */ /* 0x004fe20000000100 */
[----:B------:R-:W-:Y:S01]  /*0730*/  FSETP.NEU.AND P1, PT, R5, RZ, PT ;  /* 0x000000ff0500720b */ /* 0x000fe20003f2d000 */
[----:B---3--:R-:W-:-:S02]  /*0740*/  FADD R28, R25, R32 ;  /* 0x00000020191c7221 */ /* 0x008fc40000000000 */
[C---:B------:R-:W-:Y:S01]  /*0750*/  FMUL R25, R34.reuse, R34 ;  /* 0x0000002222197220 */ /* 0x040fe20000400000 */
[----:B------:R-:W-:Y:S01]  /*0760*/  SHFL.BFLY PT, R32, R15, 0x10, 0x1f ;  /* 0x0e001f000f207f89 */ /* 0x000fe200000e0000 */
[----:B------:R-:W-:Y:S01]  /*0770*/  FFMA R13, R34, R35, R13 ;  /* 0x00000023220d7223 */ /* 0x000fe2000000000d */
[----:B0-----:R-:W-:Y:S01]  /*0780*/  FADD R7, R21, R10 ;  /* 0x0000000a15077221 */ /* 0x001fe20000000000 */
[----:B------:R-:W-:Y:S02]  /*0790*/  FMUL R22, R22, R25 ;  /* 0x0000001916167220 */ /* 0x000fe40000400000 */
[----:B------:R-:W0:Y:S01]  /*07a0*/  SHFL.BFLY PT, R25, R6, 0x8, 0x1f ;  /* 0x0d001f0006197f89 */ /* 0x000e2200000e0000 */
[----:B----4-:R-:W-:Y:S01]  /*07b0*/  FADD R30, R31, R30 ;  /* 0x0000001e1f1e7221 */ /* 0x010fe20000000000 */
[----:B-----5:R-:W-:Y:S01]  /*07c0*/  FMUL R31, R33, R24 ;  /* 0x00000018211f7220 */ /* 0x020fe20000400000 */
[----:B------:R-:W-:Y:S01]  /*07d0*/  FSETP.GEU.AND P2, PT, |R7|, 1.175494350822287508e-38, PT ;  /* 0x008000000700780b */ /* 0x000fe20003f4e200 */
[----:B-1----:R-:W-:Y:S01]  /*07e0*/  FADD R33, -R26, R29 ;  /* 0x0000001d1a217221 */ /* 0x002fe20000000100 */
[----:B------:R-:W-:Y:S01]  /*07f0*/  FFMA R24, R35, R22, R30 ;  /* 0x0000001623187223 */ /* 0x000fe2000000001e */
[C---:B------:R-:W-:Y:S01]  /*0800*/  FMUL R22, R7.reuse, 0.25 ;  /* 0x3e80000007167820 */ /* 0x040fe20000400000 */
[----:B------:R-:W-:Y:S01]  /*0810*/  FSETP.GT.AND P0, PT, |R7|, 8.50705917302346158658e+37, PT ;  /* 0x7e8000000700780b */ /* 0x000fe20003f04200 */
[----:B------:R-:W-:Y:S01]  /*0820*/  FMUL R29, R33, R33 ;  /* 0x00000021211d7220 */ /* 0x000fe20000400000 */
[----:B------:R-:W-:Y:S01]  /*0830*/  FSEL R35, R27, RZ, P1 ;  /* 0x000000ff1b237208 */ /* 0x000fe20000800000 */
[----:B------:R-:W-:Y:S01]  /*0840*/  FADD R27, -R14, R11 ;  /* 0x0000000b0e1b7221 */ /* 0x000fe20000000100 */
[----:B------:R-:W-:Y:S01]  /*0850*/  FSETP.NEU.AND P1, PT, R12, RZ, PT ;  /* 0x000000ff0c00720b */ /* 0x000fe20003f2d000 */
[----:B------:R-:W-:Y:S01]  /*0860*/  FMUL R4, R4, R29 ;  /* 0x0000001d04047220 */ /* 0x000fe20000400000 */
[----:B------:R-:W-:Y:S01]  /*0870*/  FSEL R29, R22, R7, P0 ;  /* 0x00000007161d7208 */ /* 0x000fe20000000000 */
[----:B------:R-:W-:Y:S01]  /*0880*/  FMUL R30, R27, R27 ;  /* 0x0000001b1b1e7220 */ /* 0x000fe20000400000 */
[----:B------:R-:W1:Y:S01]  /*0890*/  SHFL.BFLY PT, R11, R8, 0x8, 0x1f ;  /* 0x0d001f00080b7f89 */ /* 0x000e6200000e0000 */
[----:B------:R-:W-:Y:S01]  /*08a0*/  FFMA R22, R35, R4, R28 ;  /* 0x0000000423167223 */ /* 0x000fe2000000001c */
[----:B------:R-:W-:Y:S01]  /*08b0*/  FFMA R26, R33, R35, R26 ;  /* 0x00000023211a7223 */ /* 0x000fe2000000001a */
[----:B------:R-:W-:Y:S01]  /*08c0*/  @!P2 FMUL R29, R29, 16777216 ;  /* 0x4b8000001d1da820 */ /* 0x000fe20000400000 */
[----:B------:R-:W-:Y:S01]  /*08d0*/  FMUL R33, R23, R30 ;  /* 0x0000001e17217220 */ /* 0x000fe20000400000 */
[----:B------:R-:W2:Y:S01]  /*08e0*/  SHFL.BFLY PT, R28, R9, 0x8, 0x1f ;  /* 0x0d001f00091c7f89 */ /* 0x000ea200000e0000 */
[----:B------:R-:W-:Y:S01]  /*08f0*/  FSEL R31, R31, RZ, P1 ;  /* 0x000000ff1f1f7208 */ /* 0x000fe20000800000 */
[----:B------:R-:W-:Y:S01]  /*0900*/  @P0 FMUL R10, R10, 0.25 ;  /* 0x3e8000000a0a0820 */ /* 0x000fe20000400000 */
[----:B0-----:R-:W-:Y:S01]  /*0910*/  FADD R4, R6, R25 ;  /* 0x0000001906047221 */ /* 0x001fe20000000000 */
[----:B------:R-:W0:Y:S01]  /*0920*/  MUFU.RCP R29, R29 ;  /* 0x0000001d001d7308 */ /* 0x000e220000001000 */
[----:B------:R-:W3:Y:S01]  /*0930*/  SHFL.BFLY PT, R30, R5, 0x8, 0x1f ;  /* 0x0d001f00051e7f89 */ /* 0x000ee200000e0000 */
[----:B------:R-:W-:Y:S01]  /*0940*/  FADD R34, R15, R32 ;  /* 0x000000200f227221 */ /* 0x000fe20000000000 */
[C---:B------:R-:W-:Y:S01]  /*0950*/  FMUL R23, R4.reuse, 0.25 ;  /* 0x3e80000004177820 */ /* 0x040fe20000400000 */
[----:B------:R-:W-:Y:S01]  /*0960*/  FSETP.GEU.AND P3, PT, |R4|, 1.175494350822287508e-38, PT ;  /* 0x008000000400780b */ /* 0x000fe20003f6e200 */
[----:B------:R-:W-:Y:S01]  /*0970*/  @!P2 FMUL R10, R10, 16777216 ;  /* 0x4b8000000a0aa820 */ /* 0x000fe20000400000 */
[----:B------:R-:W-:Y:S01]  /*0980*/  FSETP.GT.AND P1, PT, |R4|, 8.50705917302346158658e+37, PT ;  /* 0x7e8000000400780b */ /* 0x000fe20003f24200 */
[----:B------:R-:W-:Y:S01]  /*0990*/  FFMA R14, R27, R31, R14 ;  /* 0x0000001f1b0e7223 */ /* 0x000fe2000000000e */
[----:B------:R-:W-:Y:S01]  /*09a0*/  FSETP.NEU.AND P0, PT, R7, RZ, PT ;  /* 0x000000ff0700720b */ /* 0x000fe20003f0d000 */
[----:B------:R-:W4:Y:S01]  /*09b0*/  SHFL.BFLY PT, R27, R12, 0x8, 0x1f ;  /* 0x0d001f000c1b7f89 */ /* 0x000f2200000e0000 */
[----:B------:R-:W-:Y:S01]  /*09c0*/  FSEL R32, R23, R4, P1 ;  /* 0x0000000417207208 */ /* 0x000fe20000800000 */
[----:B------:R-:W-:-:S02]  /*09d0*/  FFMA R23, R31, R33, R34 ;  /* 0x000000211f177223 */ /* 0x000fc40000000022 */
[----:B------:R-:W5:Y:S01]  /*09e0*/  SHFL.BFLY PT, R35, R26, 0x8, 0x1f ;  /* 0x0d001f001a237f89 */ /* 0x000f6200000e0000 */
[----:B-1----:R-:W-:Y:S01]  /*09f0*/  FADD R11, -R8, R11 ;  /* 0x0000000b080b7221 */ /* 0x002fe20000000100 */
[----:B0-----:R-:W-:Y:S02]  /*0a00*/  FMUL R29, R29, R10 ;  /* 0x0000000a1d1d7220 */ /* 0x001fe40000400000 */
[----:B------:R-:W-:Y:S01]  /*0a10*/  @!P3 FMUL R32, R32, 16777216 ;  /* 0x4b8000002020b820 */ /* 0x000fe20000400000 */
[----:B------:R-:W0:Y:S01]  /*0a20*/  SHFL.BFLY PT, R10, R13, 0x8, 0x1f ;  /* 0x0d001f000d0a7f89 */ /* 0x000e2200000e0000 */
[----:B------:R-:W-:Y:S01]  /*0a30*/  FMUL R36, R11, R11 ;  /* 0x0000000b0b247220 */ /* 0x000fe20000400000 */
[----:B--2---:R-:W-:Y:S01]  /*0a40*/  FADD R9, R9, R28 ;  /* 0x0000001c09097221 */ /* 0x004fe20000000000 */
[----:B------:R-:W-:Y:S01]  /*0a50*/  FSEL R34, R29, RZ, P0 ;  /* 0x000000ff1d227208 */ /* 0x000fe20000000000 */
[----:B------:R-:W-:Y:S01]  /*0a60*/  @P1 FMUL R25, R25, 0.25 ;  /* 0x3e80000019191820 */ /* 0x000fe20000400000 */
[----:B------:R-:W1:Y:S01]  /*0a70*/  MUFU.RCP R32, R32 ;  /* 0x0000002000207308 */ /* 0x000e620000001000 */
[----:B------:R-:W2:Y:S01]  /*0a80*/  SHFL.BFLY PT, R28, R7, 0x4, 0x1f ;  /* 0x0c801f00071c7f89 */ /* 0x000ea200000e0000 */
[----:B------:R-:W-:Y:S01]  /*0a90*/  FSETP.NEU.AND P1, PT, R4, RZ, PT ;  /* 0x000000ff0400720b */ /* 0x000fe20003f2d000 */
[----:B------:R-:W-:Y:S01]  /*0aa0*/  FFMA R15, R11, R34, R8 ;  /* 0x000000220b0f7223 */ /* 0x000fe20000000008 */
[----:B---3--:R-:W-:Y:S01]  /*0ab0*/  FADD R8, R5, R30 ;  /* 0x0000001e05087221 */ /* 0x008fe20000000000 */
[----:B------:R-:W-:Y:S01]  /*0ac0*/  FMUL R11, R21, R36 ;  /* 0x00000024150b7220 */ /* 0x000fe20000400000 */
[----:B------:R-:W-:Y:S01]  /*0ad0*/  @!P3 FMUL R25, R25, 16777216 ;  /* 0x4b8000001919b820 */ /* 0x000fe20000400000 */
[----:B------:R-:W3:Y:S01]  /*0ae0*/  SHFL.BFLY PT, R21, R24, 0x8, 0x1f ;  /* 0x0d001f0018157f89 */ /* 0x000ee200000e0000 */
[C---:B------:R-:W-:Y:S01]  /*0af0*/  FMUL R29, R8.reuse, 0.25 ;  /* 0x3e800000081d7820 */ /* 0x040fe20000400000 */
[----:B------:R-:W-:Y:S01]  /*0b00*/  FSETP.GEU.AND P0, PT, |R8|, 1.175494350822287508e-38, PT ;  /* 0x008000000800780b */ /* 0x000fe20003f0e200 */
[----:B------:R-:W-:Y:S01]  /*0b10*/  FFMA R11, R34, R11, R9 ;  /* 0x0000000b220b7223 */ /* 0x000fe20000000009 */
[----:B------:R-:W-:Y:S01]  /*0b20*/  FSETP.GT.AND P2, PT, |R8|, 8.50705917302346158658e+37, PT ;  /* 0x7e8000000800780b */ /* 0x000fe20003f44200 */
[----:B----4-:R-:W-:Y:S01]  /*0b30*/  FADD R9, R12, R27 ;  /* 0x0000001b0c097221 */ /* 0x010fe20000000000 */
[----:B-----5:R-:W-:Y:S01]  /*0b40*/  FADD R35, -R26, R35 ;  /* 0x000000231a237221 */ /* 0x020fe20000000100 */
[----:B-1----:R-:W-:Y:S01]  /*0b50*/  FMUL R32, R32, R25 ;  /* 0x0000001920207220 */ /* 0x002fe20000400000 */
[----:B------:R-:W-:Y:S01]  /*0b60*/  FSEL R25, R29, R8, P2 ;  /* 0x000000081d197208 */ /* 0x000fe20001000000 */
[C---:B------:R-:W-:Y:S01]  /*0b70*/  FMUL R36, R9.reuse, 0.25 ;  /* 0x3e80000009247820 */ /* 0x040fe20000400000 */
[----:B------:R-:W-:Y:S01]  /*0b80*/  FSETP.GEU.AND P5, PT, |R9|, 1.175494350822287508e-38, PT ;  /* 0x008000000900780b */ /* 0x000fe20003fae200 */
[----:B0-----:R-:W-:Y:S01]  /*0b90*/  FADD R34, -R13, R10 ;  /* 0x0000000a0d227221 */ /* 0x001fe20000000100 */
[----:B------:R-:W-:-:S03]  /*0ba0*/  FSETP.GT.AND P3, PT, |R9|, 8.50705917302346158658e+37, PT ;  /* 0x7e8000000900780b */ /* 0x000fc60003f64200 */
[----:B------:R-:W-:Y:S01]  /*0bb0*/  @!P0 FMUL R25, R25, 16777216 ;  /* 0x4b80000019198820 */ /* 0x000fe20000400000 */
[----:B------:R-:W-:Y:S01]  /*0bc0*/  FSEL R32, R32, RZ, P1 ;  /* 0x000000ff20207208 */ /* 0x000fe20000800000 */
[----:B------:R-:W-:Y:S01]  /*0bd0*/  FMUL R33, R34, R34 ;  /* 0x0000002222217220 */ /* 0x000fe20000400000 */
[----:B------:R-:W-:Y:S01]  /*0be0*/  FSEL R31, R36, R9, P3 ;  /* 0x00000009241f7208 */ /* 0x000fe20001800000 */
[----:B--2---:R-:W-:Y:S01]  /*0bf0*/  FADD R10, R7, R28 ;  /* 0x0000001c070a7221 */ /* 0x004fe20000000000 */
[----:B------:R-:W-:Y:S01]  /*0c00*/  @P2 FMUL R30, R30, 0.25 ;  /* 0x3e8000001e1e2820 */ /* 0x000fe20000400000 */
[----:B------:R-:W0:Y:S01]  /*0c10*/  MUFU.RCP R25, R25 ;  /* 0x0000001900197308 */ /* 0x000e220000001000 */
[----:B------:R-:W-:Y:S01]  /*0c20*/  FMUL R33, R6, R33 ;  /* 0x0000002106217220 */ /* 0x000fe20000400000 */
[----:B------:R-:W-:Y:S01]  /*0c30*/  FFMA R13, R34, R32, R13 ;  /* 0x00000020220d7223 */ /* 0x000fe2000000000d */
[----:B---3--:R-:W-:Y:S01]  /*0c40*/  FADD R29, R24, R21 ;  /* 0x00000015181d7221 */ /* 0x008fe20000000000 */
[----:B------:R-:W-:Y:S01]  /*0c50*/  @!P5 FMUL R31, R31, 16777216 ;  /* 0x4b8000001f1fd820 */ /* 0x000fe20000400000 */
[C---:B------:R-:W-:Y:S01]  /*0c60*/  FMUL R21, R10.reuse, 0.25 ;  /* 0x3e8000000a157820 */ /* 0x040fe20000400000 */
[----:B------:R-:W-:Y:S01]  /*0c70*/  FSETP.GT.AND P1, PT, |R10|, 8.50705917302346158658e+37, PT ;  /* 0x7e8000000a00780b */ /* 0x000fe20003f24200 */
[----:B------:R-:W-:Y:S01]  /*0c80*/  @!P0 FMUL R30, R30, 16777216 ;  /* 0x4b8000001e1e8820 */ /* 0x000fe20000400000 */
[----:B------:R1:W2:Y:S01]  /*0c90*/  MUFU.RCP R6, R31 ;  /* 0x0000001f00067308 */ /* 0x0002a20000001000 */
[----:B------:R-:W-:Y:S01]  /*0ca0*/  FSETP.GEU.AND P4, PT, |R10|, 1.175494350822287508e-38, PT ;  /* 0x008000000a00780b */ /* 0x000fe20003f8e200 */
[----:B------:R-:W-:Y:S01]  /*0cb0*/  @P3 FMUL R27, R27, 0.25 ;  /* 0x3e8000001b1b3820 */ /* 0x000fe20000400000 */
[----:B------:R-:W-:Y:S01]  /*0cc0*/  FSEL R37, R21, R10, P1 ;  /* 0x0000000a15257208 */ /* 0x000fe20000800000 */
[----:B------:R-:W-:Y:S01]  /*0cd0*/  FFMA R21, R32, R33, R29 ;  /* 0x0000002120157223 */ /* 0x000fe2000000001d */
[----:B------:R-:W-:Y:S01]  /*0ce0*/  FSETP.NEU.AND P0, PT, R8, RZ, PT ;  /* 0x000000ff0800720b */ /* 0x000fe20003f0d000 */
[----:B------:R-:W3:Y:S01]  /*0cf0*/  SHFL.BFLY PT, R29, R14, 0x8, 0x1f ;  /* 0x0d001f000e1d7f89 */ /* 0x000ee200000e0000 */
[----:B------:R-:W-:Y:S01]  /*0d00*/  @!P5 FMUL R27, R27, 16777216 ;  /* 0x4b8000001b1bd820 */ /* 0x000fe20000400000 */
[----:B0-----:R-:W-:Y:S01]  /*0d10*/  FMUL R25, R25, R30 ;  /* 0x0000001e19197220 */ /* 0x001fe20000400000 */
[----:B------:R-:W-:Y:S01]  /*0d20*/  FMUL R34, R35, R35 ;  /* 0x0000002323227220 */ /* 0x000fe20000400000 */
[----:B-1----:R-:W0:Y:S01]  /*0d30*/  SHFL.BFLY PT, R31, R22, 0x8, 0x1f ;  /* 0x0d001f00161f7f89 */ /* 0x002e2200000e0000 */
[----:B------:R-:W-:-:S02]  /*0d40*/  @P1 FMUL R28, R28, 0.25 ;  /* 0x3e8000001c1c1820 */ /* 0x000fc40000400000 */
[----:B------:R-:W-:Y:S01]  /*0d50*/  FSEL R33, R25, RZ, P0 ;  /* 0x000000ff19217208 */ /* 0x000fe20000000000 */
[----:B------:R-:W-:Y:S01]  /*0d60*/  @!P4 FMUL R37, R37, 16777216 ;  /* 0x4b8000002525c820 */ /* 0x000fe20000400000 */
[----:B------:R-:W1:Y:S01]  /*0d70*/  SHFL.BFLY PT, R25, R4, 0x4, 0x1f ;  /* 0x0c801f0004197f89 */ /* 0x000e6200000e0000 */
[----:B--2---:R-:W-:Y:S01]  /*0d80*/  FMUL R30, R6, R27 ;  /* 0x0000001b061e7220 */ /* 0x004fe20000400000 */
[----:B------:R-:W-:Y:S01]  /*0d90*/  @!P4 FMUL R28, R28, 16777216 ;  /* 0x4b8000001c1cc820 */ /* 0x000fe20000400000 */
[----:B------:R-:W-:Y:S01]  /*0da0*/  FFMA R6, R35, R33, R26 ;  /* 0x0000002123067223 */ /* 0x000fe2000000001a */
[----:B------:R-:W2:Y:S01]  /*0db0*/  SHFL.BFLY PT, R32, R23, 0x8, 0x1f ;  /* 0x0d001f0017207f89 */ /* 0x000ea200000e0000 */
[----:B------:R-:W4:Y:S01]  /*0dc0*/  MUFU.RCP R37, R37 ;  /* 0x0000002500257308 */ /* 0x000f220000001000 */
[----:B------:R-:W-:Y:S01]  /*0dd0*/  FMUL R34, R5, R34 ;  /* 0x0000002205227220 */ /* 0x000fe20000400000 */
[----:B------:R-:W-:Y:S01]  /*0de0*/  FSETP.NEU.AND P0, PT, R9, RZ, PT ;  /* 0x000000ff0900720b */ /* 0x000fe20003f0d000 */
[----:B------:R-:W5:Y:S04]  /*0df0*/  SHFL.BFLY PT, R26, R15, 0x4, 0x1f ;  /* 0x0c801f000f1a7f89 */ /* 0x000f6800000e0000 */
[----:B------:R-:W5:Y:S01]  /*0e00*/  SHFL.BFLY PT, R27, R8, 0x4, 0x1f ;  /* 0x0c801f00081b7f89 */ /* 0x000f6200000e0000 */
[----:B---3--:R-:W-:-:S03]  /*0e10*/  FADD R29, -R14, R29 ;  /* 0x0000001d0e1d7221 */ /* 0x008fc60000000100 */
[----:B------:R-:W3:Y:S01]  /*0e20*/  SHFL.BFLY PT, R24, R9, 0x4, 0x1f ;  /* 0x0c801f0009187f89 */ /* 0x000ee200000e0000 */
[----:B------:R-:W-:Y:S01]  /*0e30*/  FMUL R5, R29, R29 ;  /* 0x0000001d1d057220 */ /* 0x000fe20000400000 */
[----:B0-----:R-:W-:Y:S01]  /*0e40*/  FADD R22, R22, R31 ;  /* 0x0000001f16167221 */ /* 0x001fe20000000000 */
[----:B----4-:R-:W-:Y:S01]  /*0e50*/  FMUL R28, R37, R28 ;  /* 0x0000001c251c7220 */ /* 0x010fe20000400000 */
[----:B------:R-:W-:Y:S01]  /*0e60*/  FSEL R31, R30, RZ, P0 ;  /* 0x000000ff1e1f7208 */ /* 0x000fe20000000000 */
[----:B------:R-:W-:Y:S01]  /*0e70*/  FMUL R35, R12, R5 ;  /* 0x000000050c237220 */ /* 0x000fe20000400000 */
[----:B------:R-:W-:Y:S01]  /*0e80*/  FSETP.NEU.AND P0, PT, R10, RZ, PT ;  /* 0x000000ff0a00720b */ /* 0x000fe20003f0d000 */
[----:B------:R-:W0:Y:S01]  /*0e90*/  SHFL.BFLY PT, R30, R11, 0x4, 0x1f ;  /* 0x0c801f000b1e7f89 */ /* 0x000e2200000e0000 */
[----:B-1----:R-:W-:Y:S01]  /*0ea0*/  FADD R12, R4, R25 ;  /* 0x00000019040c7221 */ /* 0x002fe20000000000 */
[----:B------:R-:W-:Y:S01]  /*0eb0*/  FFMA R5, R33, R34, R22 ;  /* 0x0000002221057223 */ /* 0x000fe20000000016 */
[----:B--2---:R-:W-:Y:S01]  /*0ec0*/  FADD R32, R23, R32 ;  /* 0x0000002017207221 */ /* 0x004fe20000000000 */
[----:B------:R-:W-:Y:S01]  /*0ed0*/  FFMA R23, R29, R31, R14 ;  /* 0x0000001f1d177223 */ /* 0x000fe2000000000e */
[----:B------:R-:W-:Y:S01]  /*0ee0*/  FSEL R28, R28, RZ, P0 ;  /* 0x000000ff1c1c7208 */ /* 0x000fe20000000000 */
[C---:B------:R-:W-:Y:S01]  /*0ef0*/  FMUL R29, R12.reuse, 0.25 ;  /* 0x3e8000000c1d7820 */ /* 0x040fe20000400000 */
[----:B-----5:R-:W-:Y:S01]  /*0f00*/  FADD R26, -R15, R26 ;  /* 0x0000001a0f1a7221 */ /* 0x020fe20000000100 */
[----:B------:R-:W-:Y:S01]  /*0f10*/  FFMA R14, R31, R35, R32 ;  /* 0x000000231f0e7223 */ /* 0x000fe20000000020 */
[----:B------:R-:W-:-:S02]  /*0f20*/  FSETP.GT.AND P0, PT, |R12|, 8.50705917302346158658e+37, PT ;  /* 0x7e8000000c00780b */ /* 0x000fc40003f04200 */
[C---:B------:R-:W-:Y:S01]  /*0f30*/  FMUL R32, R26.reuse, R26 ;  /* 0x0000001a1a207220 */ /* 0x040fe20000400000 */
[----:B------:R-:W-:Y:S01]  /*0f40*/  FFMA R15, R26, R28, R15 ;  /* 0x0000001c1a0f7223 */ /* 0x000fe2000000000f */
[----:B------:R-:W-:Y:S01]  /*0f50*/  FSEL R26, R29, R12, P0 ;  /* 0x0000000c1d1a7208 */ /* 0x000fe20000000000 */
[----:B------:R-:W-:Y:S01]  /*0f60*/  FADD R22, R8, R27 ;  /* 0x0000001b08167221 */ /* 0x000fe20000000000 */
[----:B------:R-:W-:Y:S01]  /*0f70*/  FMUL R29, R7, R32 ;  /* 0x00000020071d7220 */ /* 0x000fe20000400000 */
[----:B---3--:R-:W-:Y:S01]  /*0f80*/  FADD R7, R9, R24 ;  /* 0x0000001809077221 */ /* 0x008fe20000000000 */
[----:B------:R-:W-:Y:S01]  /*0f90*/  FSETP.GEU.AND P3, PT, |R12|, 1.175494350822287508e-38, PT ;  /* 0x008000000c00780b */ /* 0x000fe20003f6e200 */
[C---:B------:R-:W-:Y:S01]  /*0fa0*/  FMUL R31, R22.reuse, 0.25 ;  /* 0x3e800000161f7820 */ /* 0x040fe20000400000 */
[C---:B------:R-:W-:Y:S01]  /*0fb0*/  FSETP.GEU.AND P4, PT, |R22|.reuse, 1.175494350822287508e-38, PT ;  /* 0x008000001600780b */ /* 0x040fe20003f8e200 */
[C---:B------:R-:W-:Y:S01]  /*0fc0*/  FMUL R34, R7.reuse, 0.25 ;  /* 0x3e80000007227820 */ /* 0x040fe20000400000 */
[----:B------:R-:W-:Y:S01]  /*0fd0*/  FSETP.GEU.AND P5, PT, |R7|, 1.175494350822287508e-38, PT ;  /* 0x008000000700780b */ /* 0x000fe20003fae200 */
[----:B------:R-:W1:Y:S01]  /*0fe0*/  SHFL.BFLY PT, R32, R13, 0x4, 0x1f ;  /* 0x0c801f000d207f89 */ /* 0x000e6200000e0000 */
[----:B------:R-:W-:Y:S01]  /*0ff0*/  FSETP.GT.AND P1, PT, |R22|, 8.50705917302346158658e+37, PT ;  /* 0x7e8000001600780b */ /* 0x000fe20003f24200 */
[----:B0-----:R-:W-:Y:S01]  /*1000*/  FADD R11, R11, R30 ;  /* 0x0000001e0b0b7221 */ /* 0x001fe20000000000 */
[----:B------:R-:W-:Y:S01]  /*1010*/  FSETP.GT.AND P2, PT, |R7|, 8.50705917302346158658e+37, PT ;  /* 0x7e8000000700780b */ /* 0x000fe20003f44200 */
[----:B------:R-:W-:Y:S01]  /*1020*/  @P0 FMUL R25, R25, 0.25 ;  /* 0x3e80000019190820 */ /* 0x000fe20000400000 */
[----:B------:R-:W-:Y:S01]  /*1030*/  FSEL R31, R31, R22, P1 ;  /* 0x000000161f1f7208 */ /* 0x000fe20000800000 */
[----:B------:R-:W-:Y:S01]  /*1040*/  FFMA R11, R28, R29, R11 ;  /* 0x0000001d1c0b7223 */ /* 0x000fe2000000000b */
[----:B------:R-:W-:Y:S01]  /*1050*/  FSEL R33, R34, R7, P2 ;  /* 0x0000000722217208 */ /* 0x000fe20001000000 */
[----:B------:R-:W-:Y:S01]  /*1060*/  @!P3 FMUL R26, R26, 16777216 ;  /* 0x4b8000001a1ab820 */ /* 0x000fe20000400000 */
[----:B------:R-:W-:Y:S01]  /*1070*/  SHFL.BFLY PT, R28, R21, 0x4, 0x1f ;  /* 0x0c801f00151c7f89 */ /* 0x000fe200000e0000 */
[----:B------:R-:W-:Y:S01]  /*1080*/  @!P4 FMUL R31, R31, 16777216 ;  /* 0x4b8000001f1fc820 */ /* 0x000fe20000400000 */
[----:B------:R-:W-:Y:S01]  /*1090*/  @!P3 FMUL R25, R25, 16777216 ;  /* 0x4b8000001919b820 */ /* 0x000fe20000400000 */
[----:B------:R-:W-:Y:S01]  /*10a0*/  @!P5 FMUL R33, R33, 16777216 ;  /* 0x4b8000002121d820 */ /* 0x000fe20000400000 */
[----:B------:R-:W0:Y:S01]  /*10b0*/  SHFL.BFLY PT, R29, R6, 0x4, 0x1f ;  /* 0x0c801f00061d7f89 */ /* 0x000e2200000e0000 */
[----:B------:R-:W2:Y:S01]  /*10c0*/  MUFU.RCP R26, R26 ;  /* 0x0000001a001a7308 */ /* 0x000ea20000001000 */
[----:B------:R-:W-:Y:S01]  /*10d0*/  @P1 FMUL R27, R27, 0.25 ;  /* 0x3e8000001b1b1820 */ /* 0x000fe20000400000 */
[----:B------:R-:W-:Y:S01]  /*10e0*/  @P2 FMUL R24, R24, 0.25 ;  /* 0x3e80000018182820 */ /* 0x000fe20000400000 */
[----:B------:R-:W-:Y:S01]  /*10f0*/  FSETP.NEU.AND P0, PT, R12, RZ, PT ;  /* 0x000000ff0c00720b */ /* 0x000fe20003f0d000 */
[----:B------:R-:W3:Y:S01]  /*1100*/  SHFL.BFLY PT, R36, R15, 0x2, 0x1f ;  /* 0x0c401f000f247f89 */ /* 0x000ee200000e0000 */
[----:B------:R-:W-:Y:S01]  /*1110*/  @!P4 FMUL R27, R27, 16777216 ;  /* 0x4b8000001b1bc820 */ /* 0x000fe20000400000 */
[----:B------:R-:W-:Y:S01]  /*1120*/  @!P5 FMUL R24, R24, 16777216 ;  /* 0x4b8000001818d820 */ /* 0x000fe20000400000 */
[----:B------:R-:W-:Y:S01]  /*1130*/  FSETP.NEU.AND P1, PT, R7, RZ, PT ;  /* 0x000000ff0700720b */ /* 0x000fe20003f2d000 */
[----:B------:R2:W4:Y:S01]  /*1140*/  MUFU.RCP R30, R31 ;  /* 0x0000001f001e7308 */ /* 0x0005220000001000 */
[----:B-1----:R-:W-:-:S07]  /*1150*/  FADD R34, -R13, R32 ;  /* 0x000000200d227221 */ /* 0x002fce0000000100 */
[----:B------:R-:W1:Y:S01]  /*1160*/  MUFU.RCP R33, R33 ;  /* 0x0000002100217308 */ /* 0x000e620000001000 */
[----:B--2---:R-:W-:Y:S02]  /*1170*/  FMUL R31, R26, R25 ;  /* 0x000000191a1f7220 */ /* 0x004fe40000400000 */
[----:B------:R-:W2:Y:S03]  /*1180*/  SHFL.BFLY PT, R26, R23, 0x4, 0x1f ;  /* 0x0c801f00171a7f89 */ /* 0x000ea600000e0000 */
[----:B------:R-:W-:Y:S01]  /*1190*/  FSEL R31, R31, RZ, P0 ;  /* 0x000000ff1f1f7208 */ /* 0x000fe20000000000 */
[----:B------:R-:W5:Y:S01]  /*11a0*/  SHFL.BFLY PT, R25, R10, 0x2, 0x1f ;  /* 0x0c401f000a197f89 */ /* 0x000f6200000e0000 */
[----:B----4-:R-:W-:Y:S01]  /*11b0*/  FMUL R30, R30, R27 ;  /* 0x0000001b1e1e7220 */ /* 0x010fe20000400000 */
[----:B------:R-:W-:Y:S01]  /*11c0*/  FMUL R27, R34, R34 ;  /* 0x00000022221b7220 */ /* 0x000fe20000400000 */
[----:B------:R-:W-:Y:S01]  /*11d0*/  FSETP.NEU.AND P0, PT, R22, RZ, PT ;  /* 0x000000ff1600720b */ /* 0x000fe20003f0d000 */
[----:B------:R-:W-:Y:S01]  /*11e0*/  FFMA R13, R34, R31, R13 ;  /* 0x0000001f220d7223 */ /* 0x000fe2000000000d */
[----:B0-----:R-:W-:Y:S01]  /*11f0*/  FADD R29, -R6, R29 ;  /* 0x0000001d061d7221 */ /* 0x001fe20000000100 */
[----:B------:R-:W-:Y:S01]  /*1200*/  FMUL R4, R4, R27 ;  /* 0x0000001b04047220 */ /* 0x000fe20000400000 */
[----:B---3--:R-:W-:Y:S01]  /*1210*/  FADD R36, -R15, R36 ;  /* 0x000000240f247221 */ /* 0x008fe20000000100 */
[----:B------:R-:W0:Y:S01]  /*1220*/  SHFL.BFLY PT, R27, R14, 0x4, 0x1f ;  /* 0x0c801f000e1b7f89 */ /* 0x000e2200000e0000 */
[----:B-1----:R-:W-:Y:S01]  /*1230*/  FMUL R32, R33, R24 ;  /* 0x0000001821207220 */ /* 0x002fe20000400000 */
[----:B------:R-:W-:Y:S01]  /*1240*/  FADD R24, R21, R28 ;  /* 0x0000001c15187221 */ /* 0x000fe20000000000 */
[----:B------:R-:W-:Y:S01]  /*1250*/  FMUL R33, R29, R29 ;  /* 0x0000001d1d217220 */ /* 0x000fe20000400000 */
[----:B------:R-:W1:Y:S02]  /*1260*/  SHFL.BFLY PT, R28, R5, 0x4, 0x1f ;  /* 0x0c801f00051c7f89 */ /* 0x000e6400000e0000 */
[----:B------:R-:W-:Y:S01]  /*1270*/  FFMA R4, R31, R4, R24 ;  /* 0x000000041f047223 */ /* 0x000fe20000000018 */
[----:B------:R-:W-:Y:S01]  /*1280*/  FSEL R31, R30, RZ, P0 ;  /* 0x000000ff1e1f7208 */ /* 0x000fe20000000000 */
[----:B------:R-:W3:Y:S01]  /*1290*/  SHFL.BFLY PT, R21, R12, 0x2, 0x1f ;  /* 0x0c401f000c157f89 */ /* 0x000ee200000e0000 */
[----:B------:R-:W-:-:S03]  /*12a0*/  FSEL R30, R32, RZ, P1 ;  /* 0x000000ff201e7208 */ /* 0x000fc60000800000 */
[----:B------:R-:W-:Y:S01]  /*12b0*/  FFMA R6, R29, R31, R6 ;  /* 0x0000001f1d067223 */ /* 0x000fe20000000006 */
[----:B--2---:R-:W-:Y:S01]  /*12c0*/  FADD R32, -R23, R26 ;  /* 0x0000001a17207221 */ /* 0x004fe20000000100 */
[----:B------:R-:W2:Y:S01]  /*12d0*/  SHFL.BFLY PT, R29, R22, 0x2, 0x1f ;  /* 0x0c401f00161d7f89 */ /* 0x000ea200000e0000 */
[----:B------:R-:W-:Y:S01]  /*12e0*/  FMUL R26, R8, R33 ;  /* 0x00000021081a7220 */ /* 0x000fe20000400000 */
[----:B-----5:R-:W-:Y:S01]  /*12f0*/  FADD R8, R10, R25 ;  /* 0x000000190a087221 */ /* 0x020fe20000000000 */
[C---:B------:R-:W-:Y:S01]  /*1300*/  FFMA R23, R32.reuse, R30, R23 ;  /* 0x0000001e20177223 */ /* 0x040fe20000000017 */
[----:B------:R-:W4:Y:S01]  /*1310*/  SHFL.BFLY PT, R24, R7, 0x2, 0x1f ;  /* 0x0c401f0007187f89 */ /* 0x000f2200000e0000 */
[----:B------:R-:W-:Y:S02]  /*1320*/  FMUL R32, R32, R32 ;  /* 0x0000002020207220 */ /* 0x000fe40000400000 */
[C---:B------:R-:W-:Y:S01]  /*1330*/  FSETP.GT.AND P6, PT, |R8|.reuse, 8.50705917302346158658e+37, PT ;  /* 0x7e8000000800780b */ /* 0x040fe20003fc4200 */
[----:B------:R-:W-:Y:S01]  /*1340*/  SHFL.BFLY PT, R34, R13, 0x2, 0x1f ;  /* 0x0c401f000d227f89 */ /* 0x000fe200000e0000 */
[----:B------:R-:W-:Y:S01]  /*1350*/  FSETP.GEU.AND P5, PT, |R8|, 1.175494350822287508e-38, PT ;  /* 0x008000000800780b */ /* 0x000fe20003fae200 */
[----:B0-----:R-:W-:Y:S01]  /*1360*/  FADD R33, R14, R27 ;  /* 0x0000001b0e217221 */ /* 0x001fe20000000000 */
[----:B------:R-:W-:Y:S01]  /*1370*/  FMUL R32, R9, R32 ;  /* 0x0000002009207220 */ /* 0x000fe20000400000 */
[----:B------:R-:W-:Y:S01]  /*1380*/  FMUL R9, R8, 0.25 ;  /* 0x3e80000008097820 */ /* 0x000fe20000400000 */
[----:B------:R-:W0:Y:S01]  /*1390*/  SHFL.BFLY PT, R37, R4, 0x2, 0x1f ;  /* 0x0c401f0004257f89 */ /* 0x000e2200000e0000 */
[----:B-1----:R-:W-:Y:S01]  /*13a0*/  FADD R28, R5, R28 ;  /* 0x0000001c051c7221 */ /* 0x002fe20000000000 */
[----:B---3--:R-:W-:-:S03]  /*13b0*/  FADD R5, R12, R21 ;  /* 0x000000150c057221 */ /* 0x008fc60000000000 */
[----:B------:R-:W-:Y:S01]  /*13c0*/  FFMA R27, R31, R26, R28 ;  /* 0x0000001a1f1b7223 */ /* 0x000fe2000000001c */
[----:B------:R-:W-:Y:S01]  /*13d0*/  FSEL R28, R9, R8, P6 ;  /* 0x00000008091c7208 */ /* 0x000fe20003000000 */
[----:B------:R-:W-:Y:S01]  /*13e0*/  FFMA R26, R30, R32, R33 ;  /* 0x000000201e1a7223 */ /* 0x000fe20000000021 */
[C---:B------:R-:W-:Y:S01]  /*13f0*/  FMUL R14, R5.reuse, 0.25 ;  /* 0x3e800000050e7820 */ /* 0x040fe20000400000 */
[----:B------:R-:W-:Y:S01]  /*1400*/  FSETP.GT.AND P4, PT, |R5|, 8.50705917302346158658e+37, PT ;  /* 0x7e8000000500780b */ /* 0x000fe20003f84200 */
[----:B------:R-:W-:Y:S01]  /*1410*/  @P6 FMUL R25, R25, 0.25 ;  /* 0x3e80000019196820 */ /* 0x000fe20000400000 */
[----:B------:R-:W-:Y:S01]  /*1420*/  FSETP.GEU.AND P3, PT, |R5|, 1.175494350822287508e-38, PT ;  /* 0x008000000500780b */ /* 0x000fe20003f6e200 */
[----:B------:R-:W-:Y:S01]  /*1430*/  @!P5 FMUL R28, R28, 16777216 ;  /* 0x4b8000001c1cd820 */ /* 0x000fe20000400000 */
[----:B------:R-:W-:Y:S01]  /*1440*/  FSEL R31, R14, R5, P4 ;  /* 0x000000050e1f7208 */ /* 0x000fe20002000000 */
[----:B--2---:R-:W-:Y:S01]  /*1450*/  FADD R14, R22, R29 ;  /* 0x0000001d160e7221 */ /* 0x004fe20000000000 */
[----:B----4-:R-:W-:Y:S01]  /*1460*/  FADD R9, R7, R24 ;  /* 0x0000001807097221 */ /* 0x010fe20000000000 */
[----:B------:R-:W1:Y:S01]  /*1470*/  MUFU.RCP R30, R28 ;  /* 0x0000001c001e7308 */ /* 0x000e620000001000 */
[----:B------:R-:W-:Y:S01]  /*1480*/  @!P5 FMUL R25, R25, 16777216 ;  /* 0x4b8000001919d820 */ /* 0x000fe20000400000 */
[C---:B------:R-:W-:Y:S01]  /*1490*/  FMUL R33, R14.reuse, 0.25 ;  /* 0x3e8000000e217820 */ /* 0x040fe20000400000 */
[C---:B------:R-:W-:Y:S01]  /*14a0*/  FSETP.GEU.AND P0, PT, |R14|.reuse, 1.175494350822287508e-38, PT ;  /* 0x008000000e00780b */ /* 0x040fe20003f0e200 */
[----:B------:R-:W-:Y:S01]  /*14b0*/  FMUL R32, R9, 0.25 ;  /* 0x3e80000009207820 */ /* 0x000fe20000400000 */
[----:B------:R-:W-:Y:S01]  /*14c0*/  FSETP.GT.AND P6, PT, |R14|, 8.50705917302346158658e+37, PT ;  /* 0x7e8000000e00780b */ /* 0x000fe20003fc4200 */
[----:B------:R-:W-:Y:S01]  /*14d0*/  @P4 FMUL R21, R21, 0.25 ;  /* 0x3e80000015154820 */ /* 0x000fe20000400000 */
[----:B------:R-:W-:Y:S01]  /*14e0*/  FSETP.GT.AND P2, PT, |R9|, 8.50705917302346158658e+37, PT ;  /* 0x7e8000000900780b */ /* 0x000fe20003f44200 */
[----:B------:R-:W-:Y:S01]  /*14f0*/  @!P3 FMUL R31, R31, 16777216 ;  /* 0x4b8000001f1fb820 */ /* 0x000fe20000400000 */
[----:B------:R-:W-:Y:S01]  /*1500*/  FSEL R33, R33, R14, P6 ;  /* 0x0000000e21217208 */ /* 0x000fe20003000000 */
[----:B------:R-:W-:Y:S01]  /*1510*/  @!P3 FMUL R21, R21, 16777216 ;  /* 0x4b8000001515b820 */ /* 0x000fe20000400000 */
[----:B------:R-:W-:Y:S01]  /*1520*/  FSEL R35, R32, R9, P2 ;  /* 0x0000000920237208 */ /* 0x000fe20001000000 */
[----:B0-----:R-:W-:Y:S01]  /*1530*/  FADD R37, R4, R37 ;  /* 0x0000002504257221 */ /* 0x001fe20000000000 */
[----:B------:R-:W0:Y:S01]  /*1540*/  MUFU.RCP R32, R31 ;  /* 0x0000001f00207308 */ /* 0x000e220000001000 */
[----:B------:R-:W-:-:S02]  /*1550*/  FSETP.GEU.AND P1, PT, |R9|, 1.175494350822287508e-38, PT ;  /* 0x008000000900780b */ /* 0x000fc40003f2e200 */
[----:B------:R-:W-:Y:S01]  /*1560*/  @!P0 FMUL R33, R33, 16777216 ;  /* 0x4b80000021218820 */ /* 0x000fe20000400000 */
[----:B-1----:R-:W-:Y:S01]  /*1570*/  FMUL R30, R30, R25 ;  /* 0x000000191e1e7220 */ /* 0x002fe20000400000 */
[----:B------:R-:W-:Y:S02]  /*1580*/  @P6 FMUL R29, R29, 0.25 ;  /* 0x3e8000001d1d6820 */ /* 0x000fe40000400000 */
[----:B------:R-:W-:Y:S01]  /*1590*/  @P2 FMUL R24, R24, 0.25 ;  /* 0x3e80000018182820 */ /* 0x000fe20000400000 */
[----:B------:R1:W2:Y:S01]  /*15a0*/  MUFU.RCP R28, R33 ;  /* 0x00000021001c7308 */ /* 0x0002a20000001000 */
[----:B------:R-:W-:Y:S01]  /*15b0*/  @!P0 FMUL R29, R29, 16777216 ;  /* 0x4b8000001d1d8820 */ /* 0x000fe20000400000 */
[----:B------:R-:W-:-:S04]  /*15c0*/  FSETP.NEU.AND P0, PT, R8, RZ, PT ;  /* 0x000000ff0800720b */ /* 0x000fc80003f0d000 */
[----:B------:R-:W-:Y:S01]  /*15d0*/  FSEL R30, R30, RZ, P0 ;  /* 0x000000ff1e1e7208 */ /* 0x000fe20000000000 */
[----:B------:R-:W-:Y:S01]  /*15e0*/  @!P1 FMUL R35, R35, 16777216 ;  /* 0x4b80000023239820 */ /* 0x000fe20000400000 */
[----:B0-----:R-:W-:Y:S01]  /*15f0*/  FMUL R32, R32, R21 ;  /* 0x0000001520207220 */ /* 0x001fe20000400000 */
[----:B------:R-:W-:Y:S01]  /*1600*/  LOP3.LUT R21, R2, 0x1f, RZ, 0xc0, !PT ;  /* 0x0000001f02157812 */ /* 0x000fe200078ec0ff */
[----:B-1----:R-:W0:Y:S01]  /*1610*/  SHFL.BFLY PT, R33, R6, 0x2, 0x1f ;  /* 0x0c401f0006217f89 */ /* 0x002e2200000e0000 */
[----:B------:R-:W-:Y:S01]  /*1620*/  @!P1 FMUL R24, R24, 16777216 ;  /* 0x4b80000018189820 */ /* 0x000fe20000400000 */
[----:B------:R-:W-:Y:S01]  /*1630*/  FSETP.NEU.AND P1, PT, R9, RZ, PT ;  /* 0x000000ff0900720b */ /* 0x000fe20003f2d000 */
[----:B------:R-:W1:Y:S01]  /*1640*/  MUFU.RCP R35, R35 ;  /* 0x0000002300237308 */ /* 0x000e620000001000 */
[----:B------:R-:W-:Y:S01]  /*1650*/  ISETP.GE.U32.AND P2, PT, R21, 0x2, PT ;  /* 0x000000021500780c */ /* 0x000fe20003f46070 */
[----:B--2---:R-:W-:Y:S01]  /*1660*/  FMUL R25, R28, R29 ;  /* 0x0000001d1c197220 */ /* 0x004fe20000400000 */
[C---:B------:R-:W-:Y:S01]  /*1670*/  FFMA R29, R36.reuse, R30, R15 ;  /* 0x0000001e241d7223 */ /* 0x040fe2000000000f */
[----:B------:R-:W-:Y:S01]  /*1680*/  FMUL R15, R36, R36 ;  /* 0x00000024240f7220 */ /* 0x000fe20000400000 */
[----:B------:R-:W-:Y:S01]  /*1690*/  SHF.L.U32 R21, R16, 0x5, RZ ;  /* 0x0000000510157819 */ /* 0x000fe200000006ff */
[----:B------:R-:W-:Y:S01]  /*16a0*/  FADD R36, -R13, R34 ;  /* 0x000000220d247221 */ /* 0x000fe20000000100 */
[----:B------:R-:W-:Y:S01]  /*16b0*/  SHF.L.U32 R28, R17, 0x2, RZ ;  /* 0x00000002111c7819 */ /* 0x000fe200000006ff */
[----:B------:R-:W-:Y:S01]  /*16c0*/  FMUL R15, R10, R15 ;  /* 0x0000000f0a0f7220 */ /* 0x000fe20000400000 */
[----:B------:R-:W2:Y:S01]  /*16d0*/  SHFL.BFLY PT, R34, R11, 0x2, 0x1f ;  /* 0x0c401f000b227f89 */ /* 0x000ea200000e0000 */
[----:B------:R-:W-:Y:S01]  /*16e0*/  FSETP.NEU.AND P0, PT, R5, RZ, PT ;  /* 0x000000ff0500720b */ /* 0x000fe20003f0d000 */
[----:B------:R-:W-:Y:S01]  /*16f0*/  FMUL R31, R36, R36 ;  /* 0x00000024241f7220 */ /* 0x000fe20000400000 */
[----:B------:R-:W-:Y:S01]  /*1700*/  LOP3.LUT R17, R21, R28, RZ, 0xfc, !PT ;  /* 0x0000001c15117212 */ /* 0x000fe200078efcff */
[----:B------:R-:W3:Y:S01]  /*1710*/  SHFL.BFLY PT, R10, R23, 0x2, 0x1f ;  /* 0x0c401f00170a7f89 */ /* 0x000ee200000e0000 */
[----:B------:R-:W-:Y:S01]  /*1720*/  FSEL R32, R32, RZ, P0 ;  /* 0x000000ff20207208 */ /* 0x000fe20000000000 */
[----:B-1----:R-:W-:Y:S01]  /*1730*/  FMUL R24, R35, R24 ;  /* 0x0000001823187220 */ /* 0x002fe20000400000 */
[----:B------:R-:W-:Y:S01]  /*1740*/  FSETP.NEU.AND P0, PT, R14, RZ, PT ;  /* 0x000000ff0e00720b */ /* 0x000fe20003f0d000 */
[----:B------:R-:W-:Y:S01]  /*1750*/  @!P2 STS [R17], R29 ;  /* 0x0000001d1100a388 */ /* 0x000fe20000000800 */
[----:B------:R-:W-:Y:S01]  /*1760*/  FMUL R31, R12, R31 ;  /* 0x0000001f0c1f7220 */ /* 0x000fe20000400000 */
[----:B------:R-:W-:Y:S01]  /*1770*/  FFMA R13, R36, R32, R13 ;  /* 0x00000020240d7223 */ /* 0x000fe2000000000d */
[----:B------:R-:W-:Y:S01]  /*1780*/  FSEL R24, R24, RZ, P1 ;  /* 0x000000ff18187208 */ /* 0x000fe20000800000 */
[----:B------:R-:W-:Y:S01]  /*1790*/  @!P2 STS [R17+0x80], R8 ;  /* 0x000080081100a388 */ /* 0x000fe20000000800 */
[----:B------:R-:W-:Y:S01]  /*17a0*/  FSEL R25, R25, RZ, P0 ;  /* 0x000000ff19197208 */ /* 0x000fe20000000000 */
[----:B0-----:R-:W-:Y:S01]  /*17b0*/  FADD R33, -R6, R33 ;  /* 0x0000002106217221 */ /* 0x001fe20000000100 */
[----:B------:R-:W-:Y:S01]  /*17c0*/  ISETP.GE.AND P0, PT, R2, 0x10, PT ;  /* 0x000000100200780c */ /* 0x000fe20003f06270 */
[----:B------:R-:W0:Y:S01]  /*17d0*/  SHFL.BFLY PT, R29, R26, 0x2, 0x1f ;  /* 0x0c401f001a1d7f89 */ /* 0x000e2200000e0000 */
[----:B------:R-:W-:Y:S01]  /*17e0*/  FFMA R31, R32, R31, R37 ;  /* 0x0000001f201f7223 */ /* 0x000fe20000000025 */
[C---:B------:R-:W-:Y:S01]  /*17f0*/  FFMA R6, R33.reuse, R25, R6 ;  /* 0x0000001921067223 */ /* 0x040fe20000000006 */
[----:B------:R-:W-:Y:S01]  /*1800*/  FMUL R33, R33, R33 ;  /* 0x0000002121217220 */ /* 0x000fe20000400000 */
[----:B------:R-:W1:Y:S01]  /*1810*/  SHFL.BFLY PT, R8, R27, 0x2, 0x1f ;  /* 0x0c401f001b087f89 */ /* 0x000e6200000e0000 */
[----:B------:R-:W-:-:S02]  /*1820*/  LOP3.LUT R12, R2, 0x7, RZ, 0xc0, !PT ;  /* 0x00000007020c7812 */ /* 0x000fc400078ec0ff */
[----:B------:R-:W-:Y:S01]  /*1830*/  FMUL R33, R22, R33 ;  /* 0x0000002116217220 */ /* 0x000fe20000400000 */
[----:B--2---:R-:W-:Y:S01]  /*1840*/  FADD R35, R11, R34 ;  /* 0x000000220b237221 */ /* 0x004fe20000000000 */
[----:B------:R-:W-:Y:S01]  /*1850*/  IADD3 R11, R21, 0x18, RZ ;  /* 0x00000018150b7810 */ /* 0x000fe20007ffe0ff */
[----:B---3--:R-:W-:Y:S02]  /*1860*/  FADD R10, -R23, R10 ;  /* 0x0000000a170a7221 */ /* 0x008fe40000000100 */
[----:B------:R-:W-:Y:S02]  /*1870*/  FFMA R30, R30, R15, R35 ;  /* 0x0000000f1e1e7223 */ /* 0x000fe40000000023 */
[C---:B------:R-:W-:Y:S01]  /*1880*/  FFMA R23, R10.reuse, R24, R23 ;  /* 0x000000180a177223 */ /* 0x040fe20000000017 */
[----:B------:R-:W-:Y:S02]  /*1890*/  FMUL R10, R10, R10 ;  /* 0x0000000a0a0a7220 */ /* 0x000fe40000400000 */
[----:B------:R2:W-:Y:S02]  /*18a0*/  @!P2 STS [R17+0x40], R30 ;  /* 0x0000401e1100a388 */ /* 0x0005e40000000800 */
[----:B------:R-:W-:Y:S01]  /*18b0*/  FMUL R10, R7, R10 ;  /* 0x0000000a070a7220 */ /* 0x000fe20000400000 */
[----:B------:R-:W-:Y:S01]  /*18c0*/  IADD3 R7, R21, 0x8, RZ ;  /* 0x0000000815077810 */ /* 0x000fe20007ffe0ff */
[----:B0-----:R-:W-:-:S03]  /*18d0*/  FADD R29, R26, R29 ;  /* 0x0000001d1a1d7221 */ /* 0x001fc60000000000 */
[----:B------:R-:W-:Y:S01]  /*18e0*/  LOP3.LUT R4, R7, R28, RZ, 0xfc, !PT ;  /* 0x0000001c07047212 */ /* 0x000fe200078efcff */
[----:B-1----:R-:W-:Y:S01]  /*18f0*/  FADD R8, R27, R8 ;  /* 0x000000081b087221 */ /* 0x002fe20000000000 */
[----:B------:R-:W-:Y:S01]  /*1900*/  IADD3 R7, R21, 0x10, RZ ;  /* 0x0000001015077810 */ /* 0x000fe20007ffe0ff */
[----:B------:R-:W-:Y:S02]  /*1910*/  FFMA R29, R24, R10, R29 ;  /* 0x0000000a181d7223 */ /* 0x000fe4000000001d */
[----:B------:R-:W-:Y:S01]  /*1920*/  @!P2 STS [R4], R13 ;  /* 0x0000000d0400a388 */ /* 0x000fe20000000800 */
[----:B------:R-:W-:Y:S01]  /*1930*/  FFMA R10, R25, R33, R8 ;  /* 0x00000021190a7223 */ /* 0x000fe20000000008 */
[-C--:B------:R-:W-:Y:S02]  /*1940*/  LOP3.LUT R7, R7, R28.reuse, RZ, 0xfc, !PT ;  /* 0x0000001c07077212 */ /* 0x080fe400078efcff */
[----:B------:R-:W-:Y:S01]  /*1950*/  LOP3.LUT R8, R11, R28, RZ, 0xfc, !PT ;  /* 0x0000001c0b087212 */ /* 0x000fe200078efcff */
[----:B------:R-:W-:Y:S01]  /*1960*/  @!P2 STS [R4+0x40], R31 ;  /* 0x0000401f0400a388 */ /* 0x000fe20000000800 */
[----:B--2---:R-:W-:-:S03]  /*1970*/  SHF.R.U32.HI R17, RZ, 0x3, R2 ;  /* 0x00000003ff117819 */ /* 0x004fc60000011602 */
[----:B------:R-:W-:Y:S01]  /*1980*/  @!P2 STS [R4+0x80], R5 ;  /* 0x000080050400a388 */ /* 0x000fe20000000800 */
[----:B------:R-:W-:-:S03]  /*1990*/  SGXT.U32 R17, R17, 0x2 ;  /* 0x000000021111781a */ /* 0x000fc60000000000 */
[----:B------:R-:W-:Y:S04]  /*19a0*/  @!P2 STS [R7], R6 ;  /* 0x000000060700a388 */ /* 0x000fe80000000800 */
[----:B------:R-:W-:Y:S04]  /*19b0*/  @!P2 STS [R7+0x40], R10 ;  /* 0x0000400a0700a388 */ /* 0x000fe80000000800 */
[----:B------:R-:W-:Y:S04]  /*19c0*/  @!P2 STS [R7+0x80], R14 ;  /* 0x0000800e0700a388 */ /* 0x000fe80000000800 */
[----:B------:R-:W-:Y:S04]  /*19d0*/  @!P2 STS [R8], R23 ;  /* 0x000000170800a388 */ /* 0x000fe80000000800 */
[----:B------:R-:W-:Y:S04]  /*19e0*/  @!P2 STS [R8+0x40], R29 ;  /* 0x0000401d0800a388 */ /* 0x000fe80000000800 */
[----:B------:R-:W-:Y:S04]  /*19f0*/  @!P2 STS [R8+0x80], R9 ;  /* 0x000080090800a388 */ /* 0x000fe80000000800 */
[----:B------:R-:W-:Y:S06]  /*1a00*/  BAR.SYNC 0x0 ;  /* 0x0000000000007b1d */ /* 0x000fec0000000000 */
[----:B------:R-:W0:Y:S04]  /*1a10*/  @!P0 LDS R20, [R2.X4+0x80] ;  /* 0x0000800002148984 */ /* 0x000e280000004800 */
[----:B------:R-:W-:Y:S04]  /*1a20*/  @!P0 LDS R19, [R2.X4] ;  /* 0x0000000002138984 */ /* 0x000fe80000004800 */
[----:B------:R-:W1:Y:S04]  /*1a30*/  @!P0 LDS R18, [R2.X4+0x40] ;  /* 0x0000400002128984 */ /* 0x000e680000004800 */
[----:B0-----:R-:W0:Y:S04]  /*1a40*/  SHFL.BFLY PT, R11, R20, 0x1, 0x1f ;  /* 0x0c201f00140b7f89 */ /* 0x001e2800000e0000 */
[----:B-1----:R-:W1:Y:S01]  /*1a50*/  SHFL.BFLY PT, R5, R18, 0x1, 0x1f ;  /* 0x0c201f0012057f89 */ /* 0x002e6200000e0000 */
[----:B0-----:R-:W-:-:S04]  /*1a60*/  FADD R13, R20, R11 ;  /* 0x0000000b140d7221 */ /* 0x001fc80000000000 */
[C---:B------:R-:W-:Y:S01]  /*1a70*/  FMUL R4, R13.reuse, 0.25 ;  /* 0x3e8000000d047820 */ /* 0x040fe20000400000 */
[C---:B------:R-:W-:Y:S02]  /*1a80*/  FSETP.GEU.AND P1, PT, |R13|.reuse, 1.175494350822287508e-38, PT ;  /* 0x008000000d00780b */ /* 0x040fe40003f2e200 */
[----:B------:R-:W-:Y:S01]  /*1a90*/  FSETP.GT.AND P0, PT, |R13|, 8.50705917302346158658e+37, PT ;  /* 0x7e8000000d00780b */ /* 0x000fe20003f04200 */
[----:B-1----:R-:W-:-:S03]  /*1aa0*/  FADD R18, R18, R5 ;  /* 0x0000000512127221 */ /* 0x002fc60000000000 */
[----:B------:R-:W-:Y:S02]  /*1ab0*/  FSEL R6, R4, R13, P0 ;  /* 0x0000000d04067208 */ /* 0x000fe40000000000 */
[----:B------:R-:W0:Y:S05]  /*1ac0*/  SHFL.BFLY PT, R4, R19, 0x1, 0x1f ;  /* 0x0c201f0013047f89 */ /* 0x000e2a00000e0000 */
[----:B------:R-:W-:Y:S02]  /*1ad0*/  @!P1 FMUL R6, R6, 16777216 ;  /* 0x4b80000006069820 */ /* 0x000fe40000400000 */
[----:B------:R-:W-:Y:S01]  /*1ae0*/  @P0 FMUL R11, R11, 0.25 ;  /* 0x3e8000000b0b0820 */ /* 0x000fe20000400000 */
[----:B------:R-:W-:-:S03]  /*1af0*/  ISETP.NE.AND P0, PT, R16, RZ, PT ;  /* 0x000000ff1000720c */ /* 0x000fc60003f05270 */
[----:B------:R-:W1:Y:S01]  /*1b00*/  MUFU.RCP R6, R6 ;  /* 0x0000000600067308 */ /* 0x000e620000001000 */
[----:B------:R-:W-:Y:S01]  /*1b10*/  @!P1 FMUL R11, R11, 16777216 ;  /* 0x4b8000000b0b9820 */ /* 0x000fe20000400000 */
[----:B------:R-:W-:Y:S02]  /*1b20*/  FSETP.NEU.AND P1, PT, R13, RZ, PT ;  /* 0x000000ff0d00720b */ /* 0x000fe40003f2d000 */
[----:B------:R-:W-:Y:S01]  /*1b30*/  ISETP.LT.AND P0, PT, R2, 0x10, !P0 ;  /* 0x000000100200780c */ /* 0x000fe20004701270 */
[----:B0-----:R-:W-:Y:S01]  /*1b40*/  FADD R4, -R19, R4 ;  /* 0x0000000413047221 */ /* 0x001fe20000000100 */
[----:B-1----:R-:W-:-:S03]  /*1b50*/  FMUL R11, R6, R11 ;  /* 0x0000000b060b7220 */ /* 0x002fc60000400000 */
[----:B------:R-:W-:-:S08]  /*1b60*/  FMUL R7, R4, R4 ;  /* 0x0000000404077220 */ /* 0x000fd00000400000 */
[----:B------:R0:W-:Y:S01]  /*1b70*/  @P0 STS [R2.X4+0x80], R13 ;  /* 0x0000800d02000388 */ /* 0x0001e20000004800 */
[----:B------:R-:W-:Y:S01]  /*1b80*/  FSEL R11, R11, RZ, P1 ;  /* 0x000000ff0b0b7208 */ /* 0x000fe20000800000 */
[----:B------:R-:W-:-:S04]  /*1b90*/  FMUL R7, R20, R7 ;  /* 0x0000000714077220 */ /* 0x000fc80000400000 */
[----:B------:R-:W-:Y:S01]  /*1ba0*/  FFMA R19, R4, R11, R19 ;  /* 0x0000000b04137223 */ /* 0x000fe20000000013 */
[----:B------:R-:W-:Y:S01]  /*1bb0*/  FFMA R15, R11, R7, R18 ;  /* 0x000000070b0f7223 */ /* 0x000fe20000000012 */
[----:B0-----:R-:W-:-:S03]  /*1bc0*/  LOP3.LUT R13, R3, 0x7, R2, 0xf8, !PT ;  /* 0x00000007030d7812 */ /* 0x001fc600078ef802 */
[----:B------:R-:W-:Y:S04]  /*1bd0*/  @P0 STS [R2.X4], R19 ;  /* 0x0000001302000388 */ /* 0x000fe80000004800 */
[----:B------:R-:W-:Y:S04]  /*1be0*/  @P0 STS [R2.X4+0x40], R15 ;  /* 0x0000400f02000388 */ /* 0x000fe80000004800 */
[----:B------:R-:W-:Y:S06]  /*1bf0*/  BAR.SYNC 0x0 ;  /* 0x0000000000007b1d */ /* 0x000fec0000000000 */
[----:B------:R-:W-:Y:S01]  /*1c00*/  LDS R8, [R21] ;  /* 0x0000000015087984 */ /* 0x000fe20000000800 */
[----:B------:R-:W-:Y:S01]  /*1c10*/  LOP3.LUT P0, RZ, R28, R17, RZ, 0xfc, !PT ;  /* 0x000000111cff7212 */ /* 0x000fe2000780fcff */
[----:B------:R-:W-:-:S02]  /*1c20*/  IMAD.WIDE R2, R13, R0, c[0x0][0x178] ;  /* 0x00005e000d027625 */ /* 0x000fc400078e0200 */
[----:B------:R-:W-:Y:S01]  /*1c30*/  LDS R9, [R21+0x8] ;  /* 0x0000080015097984 */ /* 0x000fe20000000800 */
[----:B------:R-:W-:-:S03]  /*1c40*/  ISETP.LT.AND P0, PT, R13, 0x20, !P0 ;  /* 0x000000200d00780c */ /* 0x000fc60004701270 */
[----:B------:R-:W-:Y:S04]  /*1c50*/  LDS R10, [R21+0x10] ;  /* 0x00001000150a7984 */ /* 0x000fe80000000800 */
[----:B------:R-:W0:Y:S04]  /*1c60*/  LDS R11, [R21+0x18] ;  /* 0x00001800150b7984 */ /* 0x000e280000000800 */
[----:B------:R-:W-:Y:S04]  /*1c70*/  LDS R4, [R21+0x40] ;  /* 0x0000400015047984 */ /* 0x000fe80000000800 */
[----:B------:R-:W-:Y:S04]  /*1c80*/  LDS R5, [R21+0x48] ;  /* 0x0000480015057984 */ /* 0x000fe80000000800 */
[----:B------:R-:W-:Y:S04]  /*1c90*/  LDS R6, [R21+0x50] ;  /* 0x0000500015067984 */ /* 0x000fe80000000800 */
[----:B------:R-:W1:Y:S04]  /*1ca0*/  LDS R7, [R21+0x58] ;  /* 0x0000580015077984 */ /* 0x000e680000000800 */
[----:B------:R-:W-:Y:S06]  /*1cb0*/  BAR.SYNC 0x0 ;  /* 0x0000000000007b1d */ /* 0x000fec0000000000 */
[----:B0-----:R-:W-:Y:S04]  /*1cc0*/  STS.128 [R16.X16], R8 ;  /* 0x0000000810007388 */ /* 0x001fe8000000cc00 */
[----:B------:R-:W-:Y:S06]  /*1cd0*/  BAR.SYNC 0x0 ;  /* 0x0000000000007b1d */ /* 0x000fec0000000000 */
[----:B------:R-:W0:Y:S04]  /*1ce0*/  LDS R15, [R12.X4] ;  /* 0x000000000c0f7984 */ /* 0x000e280000004800 */
[----:B------:R-:W-:Y:S06]  /*1cf0*/  BAR.SYNC 0x0 ;  /* 0x0000000000007b1d */ /* 0x000fec0000000000 */
[----:B-1----:R-:W-:Y:S04]  /*1d00*/  STS.128 [R16.X16], R4 ;  /* 0x0000000410007388 */ /* 0x002fe8000000cc00 */
[----:B------:R-:W-:Y:S06]  /*1d10*/  BAR.SYNC 0x0 ;  /* 0x0000000000007b1d */ /* 0x000fec0000000000 */
[----:B0-----:R0:W-:Y:S01]  /*1d20*/  @P0 STG.E [R2.64], R15 ;  /* 0x0000000f02000986 */ /* 0x0011e2000c101904 */
[----:B------:R-:W-:Y:S05]  /*1d30*/  @!P0 EXIT ;  /* 0x000000000000894d */ /* 0x000fea0003800000 */
[----:B------:R-:W1:Y:S01]  /*1d40*/  LDS R5, [R12.X4] ;  /* 0x000000000c057984 */ /* 0x000e620000004800 */
[----:B0-----:R-:W-:-:S05]  /*1d50*/  IMAD.WIDE R2, R13, R0, c[0x0][0x180] ;  /* 0x000060000d027625 */ /* 0x001fca00078e0200 */
[----:B-1----:R-:W-:Y:S01]  /*1d60*/  STG.E [R2.64], R5 ;  /* 0x0000000502007986 */ /* 0x002fe2000c101904 */
[----:B------:R-:W-:Y:S05]  /*1d70*/  EXIT ;  /* 0x000000000000794d */ /* 0x000fea0003800000 */
.L_x_0:
[----:B------:R-:W-:-:S00]  /*1d80*/  BRA `(.L_x_0) ;  /* 0xfffffff000007947 */ /* 0x000fc0000383ffff */
[----:B------:R-:W-:-:S00]  /*1d90*/  NOP ;  /* 0x0000000000007918 */ /* 0x000fc00000000000 */
        /* <DEDUP_REMOVED lines=14> */
.L_x_1:


//--------------------- .nv.shared.triton__0d1d2d3d4d5de6 --------------------------
	.section	.nv.shared.triton__0d1d2d3d4d5de6,"aw",@nobits
	.align	16
